// auto-generated by cutlass_sweep.gemm — config: {"arch": "sm_100", "cluster_m": 1, "cluster_n": 1, "dtype": "e5m2", "dtype_b": "e4m3", "layout": "nt", "stages": 0, "tile_k": 128, "tile_m": 128, "tile_n": 128}
#include "cutlass/cutlass.h"
#include "cutlass/gemm/collective/collective_builder.hpp"
#include "cutlass/gemm/device/gemm_universal_adapter.h"
#include "cutlass/gemm/kernel/gemm_universal.hpp"
#include "cutlass/epilogue/collective/collective_builder.hpp"

using ElemA = cutlass::float_e5m2_t;
using ElemB = cutlass::float_e4m3_t;
using ElemCD = cutlass::float_e5m2_t;
using Acc  = float;
using TileShape    = cute::Shape<cute::_128, cute::_128, cute::_128>;
using ClusterShape = cute::Shape<cute::_1, cute::_1, cute::_1>;

using CollectiveEpilogue = typename cutlass::epilogue::collective::CollectiveBuilder<
    cutlass::arch::Sm100, cutlass::arch::OpClassTensorOp,
    TileShape, ClusterShape,
    cutlass::epilogue::collective::EpilogueTileAuto,
    Acc, Acc,
    ElemCD, cutlass::layout::RowMajor, 128 / cutlass::sizeof_bits<ElemCD>::value,
    ElemCD, cutlass::layout::RowMajor, 128 / cutlass::sizeof_bits<ElemCD>::value,
    cutlass::epilogue::collective::EpilogueScheduleAuto
  >::CollectiveOp;

using CollectiveMainloop = typename cutlass::gemm::collective::CollectiveBuilder<
    cutlass::arch::Sm100, cutlass::arch::OpClassTensorOp,
    ElemA, cutlass::layout::RowMajor, 128 / cutlass::sizeof_bits<ElemA>::value,
    ElemB, cutlass::layout::ColumnMajor, 128 / cutlass::sizeof_bits<ElemB>::value,
    Acc,
    TileShape, ClusterShape,
    cutlass::gemm::collective::StageCountAutoCarveout<static_cast<int>(sizeof(typename CollectiveEpilogue::SharedStorage))>,
    cutlass::gemm::collective::KernelScheduleAuto
  >::CollectiveOp;

using GemmKernel = cutlass::gemm::kernel::GemmUniversal<
    cute::Shape<int,int,int,int>,
    CollectiveMainloop,
    CollectiveEpilogue
>;
using Gemm = cutlass::gemm::device::GemmUniversalAdapter<GemmKernel>;

// Force the device kernel symbol into the cubin without needing a host main.
auto* _anchor = &cutlass::device_kernel<GemmKernel>;


// ===== COMPILED SASS (sm_100a) =====

	.target	sm_100a

	.elftype	@"ET_EXEC"


//--------------------- .note.nv.tkinfo           --------------------------
	.section	.note.nv.tkinfo,"",@"SHT_NOTE"
	.sectionflags	@"SHF_NOTE_NV_TKINFO"
	.tkinfo
        /*0018*/ 	.word	0x00000002
        /*0030*/ 	.string	""
        /*0030*/ 	.string	"ptxas"
        /*0030*/ 	.string	"Cuda compilation tools, release 13.0, V13.0.88"
        /*0030*/ 	.string	"Build cuda_13.0.r13.0/compiler.36424714_0"
        /*0030*/ 	.string	"-arch sm_100a -m 64 "



//--------------------- .note.nv.cuinfo           --------------------------
	.section	.note.nv.cuinfo,"",@"SHT_NOTE"
	.sectionflags	@"SHF_NOTE_NV_CUINFO"
        /*0018*/ 	.short	0x0002
        /*001a*/ 	.short	0x0064
        /*001c*/ 	.short	0x0082
	.zero		2


//--------------------- .nv.info                  --------------------------
	.section	.nv.info,"",@"SHT_CUDA_INFO"
	.align	4


	//----- nvinfo : EIATTR_REGCOUNT
	.align		4
        /*0000*/ 	.byte	0x04, 0x2f
        /*0002*/ 	.short	(.L_19 - .L_18)
	.align		4
.L_18:
        /*0004*/ 	.word	index@(_ZN7cutlass13device_kernelINS_4gemm6kernel13GemmUniversalIN4cute5tupleIJiiiiEEENS1_10collective13CollectiveMmaINS1_35MainloopSm100TmaUmmaWarpSpecializedILi6ELi2ELi4ENS5_IJNS4_1CILi1EEESB_SB_EEEEENS5_IJNSA_ILi128EEESE_SE_EEENS_12float_e5m2_tENS5_IJlSB_lEEENS_12float_e4m3_tESH_NS4_8TiledMMAINS4_8MMA_AtomIJNS4_10MMA_TraitsINS4_19SM100_MMA_F8F6F4_SSEJSG_SI_fSE_SE_NS4_17integral_constantINS4_4UMMA5MajorELSP_0EEESQ_NSN_INSO_7ScaleInELSR_0EEESS_EEEEEENS4_6LayoutISC_NS5_IJNSA_ILi0EEESW_SW_EEEEENS5_IJNS4_10UnderscoreESZ_SZ_EEEEENS4_13SM90_TMA_LOADENS4_14ComposedLayoutINS4_7SwizzleILi3ELi4ELi3EEENS4_18smem_ptr_flag_bitsILi8EEENSV_INS5_IJNSA_ILi8EEESE_EEENS5_IJSE_SB_EEEEEEEvNS4_8identityES12_S1C_vS1D_EENS_8epilogue10collective18CollectiveEpilogueINS1F_23Sm100TmaWarpSpecializedILi2ELi2ELi64ELb0ELb0EEEJSF_NS5_IJNSV_ISE_SB_EENSV_INSA_ILi64EEESB_EEEEESG_SH_SG_SH_NS1F_6fusion15FusionCallbacksIS1J_NS1O_17LinearCombinationISG_fSG_fLNS_15FloatRoundStyleE2EEESF_S1N_JEEENS4_5SM1004TMEM4LOAD26SM100_TMEM_LOAD_32dp32b64xES12_NS13_INS14_ILi2ELi4ELi3EEES17_NSV_INS5_IJS18_S1L_EEENS5_IJS1L_SB_EEEEEEENS4_39AutoVectorizingCopyWithAssumedAlignmentILi128EEENS4_14SM90_TMA_STOREES22_S24_S24_EEEvvEEEEvNT_6ParamsE)
        /*0008*/ 	.word	0x000000e0


	//----- nvinfo : EIATTR_FRAME_SIZE
	.align		4
.L_19:
        /*000c*/ 	.byte	0x04, 0x11
        /*000e*/ 	.short	(.L_21 - .L_20)
	.align		4
.L_20:
        /*0010*/ 	.word	index@($__internal_2_$__cuda_sm10x_tcgen05_guardrail_trap_unallocated_columns_being_dealloced)
        /*0014*/ 	.word	0x00000000


	//----- nvinfo : EIATTR_FRAME_SIZE
	.align		4
.L_21:
        /*0018*/ 	.byte	0x04, 0x11
        /*001a*/ 	.short	(.L_23 - .L_22)
	.align		4
.L_22:
        /*001c*/ 	.word	index@($__internal_1_$__cuda_sm10x_tcgen05_guardrail_trap_phase_invalid_during_alloc)
        /*0020*/ 	.word	0x00000000


	//----- nvinfo : EIATTR_FRAME_SIZE
	.align		4
.L_23:
        /*0024*/ 	.byte	0x04, 0x11
        /*0026*/ 	.short	(.L_25 - .L_24)
	.align		4
.L_24:
        /*0028*/ 	.word	index@($__internal_0_$__cuda_sm10x_tcgen05_guardrail_trap_col_being_dealloced_not_returned_by_alloc)
        /*002c*/ 	.word	0x00000000


	//----- nvinfo : EIATTR_FRAME_SIZE
	.align		4
.L_25:
        /*0030*/ 	.byte	0x04, 0x11
        /*0032*/ 	.short	(.L_27 - .L_26)
	.align		4
.L_26:
        /*0034*/ 	.word	index@(_ZN7cutlass13device_kernelINS_4gemm6kernel13GemmUniversalIN4cute5tupleIJiiiiEEENS1_10collective13CollectiveMmaINS1_35MainloopSm100TmaUmmaWarpSpecializedILi6ELi2ELi4ENS5_IJNS4_1CILi1EEESB_SB_EEEEENS5_IJNSA_ILi128EEESE_SE_EEENS_12float_e5m2_tENS5_IJlSB_lEEENS_12float_e4m3_tESH_NS4_8TiledMMAINS4_8MMA_AtomIJNS4_10MMA_TraitsINS4_19SM100_MMA_F8F6F4_SSEJSG_SI_fSE_SE_NS4_17integral_constantINS4_4UMMA5MajorELSP_0EEESQ_NSN_INSO_7ScaleInELSR_0EEESS_EEEEEENS4_6LayoutISC_NS5_IJNSA_ILi0EEESW_SW_EEEEENS5_IJNS4_10UnderscoreESZ_SZ_EEEEENS4_13SM90_TMA_LOADENS4_14ComposedLayoutINS4_7SwizzleILi3ELi4ELi3EEENS4_18smem_ptr_flag_bitsILi8EEENSV_INS5_IJNSA_ILi8EEESE_EEENS5_IJSE_SB_EEEEEEEvNS4_8identityES12_S1C_vS1D_EENS_8epilogue10collective18CollectiveEpilogueINS1F_23Sm100TmaWarpSpecializedILi2ELi2ELi64ELb0ELb0EEEJSF_NS5_IJNSV_ISE_SB_EENSV_INSA_ILi64EEESB_EEEEESG_SH_SG_SH_NS1F_6fusion15FusionCallbacksIS1J_NS1O_17LinearCombinationISG_fSG_fLNS_15FloatRoundStyleE2EEESF_S1N_JEEENS4_5SM1004TMEM4LOAD26SM100_TMEM_LOAD_32dp32b64xES12_NS13_INS14_ILi2ELi4ELi3EEES17_NSV_INS5_IJS18_S1L_EEENS5_IJS1L_SB_EEEEEEENS4_39AutoVectorizingCopyWithAssumedAlignmentILi128EEENS4_14SM90_TMA_STOREES22_S24_S24_EEEvvEEEEvNT_6ParamsE)
        /*0038*/ 	.word	0x00000000


	//----- nvinfo : EIATTR_MIN_STACK_SIZE
	.align		4
.L_27:
        /*003c*/ 	.byte	0x04, 0x12
        /*003e*/ 	.short	(.L_29 - .L_28)
	.align		4
.L_28:
        /*0040*/ 	.word	index@(_ZN7cutlass13device_kernelINS_4gemm6kernel13GemmUniversalIN4cute5tupleIJiiiiEEENS1_10collective13CollectiveMmaINS1_35MainloopSm100TmaUmmaWarpSpecializedILi6ELi2ELi4ENS5_IJNS4_1CILi1EEESB_SB_EEEEENS5_IJNSA_ILi128EEESE_SE_EEENS_12float_e5m2_tENS5_IJlSB_lEEENS_12float_e4m3_tESH_NS4_8TiledMMAINS4_8MMA_AtomIJNS4_10MMA_TraitsINS4_19SM100_MMA_F8F6F4_SSEJSG_SI_fSE_SE_NS4_17integral_constantINS4_4UMMA5MajorELSP_0EEESQ_NSN_INSO_7ScaleInELSR_0EEESS_EEEEEENS4_6LayoutISC_NS5_IJNSA_ILi0EEESW_SW_EEEEENS5_IJNS4_10UnderscoreESZ_SZ_EEEEENS4_13SM90_TMA_LOADENS4_14ComposedLayoutINS4_7SwizzleILi3ELi4ELi3EEENS4_18smem_ptr_flag_bitsILi8EEENSV_INS5_IJNSA_ILi8EEESE_EEENS5_IJSE_SB_EEEEEEEvNS4_8identityES12_S1C_vS1D_EENS_8epilogue10collective18CollectiveEpilogueINS1F_23Sm100TmaWarpSpecializedILi2ELi2ELi64ELb0ELb0EEEJSF_NS5_IJNSV_ISE_SB_EENSV_INSA_ILi64EEESB_EEEEESG_SH_SG_SH_NS1F_6fusion15FusionCallbacksIS1J_NS1O_17LinearCombinationISG_fSG_fLNS_15FloatRoundStyleE2EEESF_S1N_JEEENS4_5SM1004TMEM4LOAD26SM100_TMEM_LOAD_32dp32b64xES12_NS13_INS14_ILi2ELi4ELi3EEES17_NSV_INS5_IJS18_S1L_EEENS5_IJS1L_SB_EEEEEEENS4_39AutoVectorizingCopyWithAssumedAlignmentILi128EEENS4_14SM90_TMA_STOREES22_S24_S24_EEEvvEEEEvNT_6ParamsE)
        /*0044*/ 	.word	0x00000000
.L_29:


//--------------------- .nv.compat                --------------------------
	.section	.nv.compat,"",@"SHT_CUDA_COMPAT_INFO"
	.align	4
        /*0000*/ 	.byte	0x02, 0x09, 0x01, 0x00, 0x02, 0x02, 0x02, 0x00, 0x02, 0x05, 0x05, 0x00, 0x03, 0x07, 0x01, 0x01
        /*0010*/ 	.byte	0x02, 0x03, 0x01, 0x00, 0x02, 0x06, 0x01, 0x00, 0x04, 0x0b, 0x08, 0x00, 0x09, 0x00, 0x00, 0x00
        /*0020*/ 	.byte	0x00, 0x00, 0x00, 0x00


//--------------------- .nv.info._ZN7cutlass13device_kernelINS_4gemm6kernel13GemmUniversalIN4cute5tupleIJiiiiEEENS1_10collective13CollectiveMmaINS1_35MainloopSm100TmaUmmaWarpSpecializedILi6ELi2ELi4ENS5_IJNS4_1CILi1EEESB_SB_EEEEENS5_IJNSA_ILi128EEESE_SE_EEENS_12float_e5m2_tENS5_IJlSB_lEEENS_12float_e4m3_tESH_NS4_8TiledMMAINS4_8MMA_AtomIJNS4_10MMA_TraitsINS4_19SM100_MMA_F8F6F4_SSEJSG_SI_fSE_SE_NS4_17integral_constantINS4_4UMMA5MajorELSP_0EEESQ_NSN_INSO_7ScaleInELSR_0EEESS_EEEEEENS4_6LayoutISC_NS5_IJNSA_ILi0EEESW_SW_EEEEENS5_IJNS4_10UnderscoreESZ_SZ_EEEEENS4_13SM90_TMA_LOADENS4_14ComposedLayoutINS4_7SwizzleILi3ELi4ELi3EEENS4_18smem_ptr_flag_bitsILi8EEENSV_INS5_IJNSA_ILi8EEESE_EEENS5_IJSE_SB_EEEEEEEvNS4_8identityES12_S1C_vS1D_EENS_8epilogue10collective18CollectiveEpilogueINS1F_23Sm100TmaWarpSpecializedILi2ELi2ELi64ELb0ELb0EEEJSF_NS5_IJNSV_ISE_SB_EENSV_INSA_ILi64EEESB_EEEEESG_SH_SG_SH_NS1F_6fusion15FusionCallbacksIS1J_NS1O_17LinearCombinationISG_fSG_fLNS_15FloatRoundStyleE2EEESF_S1N_JEEENS4_5SM1004TMEM4LOAD26SM100_TMEM_LOAD_32dp32b64xES12_NS13_INS14_ILi2ELi4ELi3EEES17_NSV_INS5_IJS18_S1L_EEENS5_IJS1L_SB_EEEEEEENS4_39AutoVectorizingCopyWithAssumedAlignmentILi128EEENS4_14SM90_TMA_STOREES22_S24_S24_EEEvvEEEEvNT_6ParamsE --------------------------
	.section	.nv.info._ZN7cutlass13device_kernelINS_4gemm6kernel13GemmUniversalIN4cute5tupleIJiiiiEEENS1_10collective13CollectiveMmaINS1_35MainloopSm100TmaUmmaWarpSpecializedILi6ELi2ELi4ENS5_IJNS4_1CILi1EEESB_SB_EEEEENS5_IJNSA_ILi128EEESE_SE_EEENS_12float_e5m2_tENS5_IJlSB_lEEENS_12float_e4m3_tESH_NS4_8TiledMMAINS4_8MMA_AtomIJNS4_10MMA_TraitsINS4_19SM100_MMA_F8F6F4_SSEJSG_SI_fSE_SE_NS4_17integral_constantINS4_4UMMA5MajorELSP_0EEESQ_NSN_INSO_7ScaleInELSR_0EEESS_EEEEEENS4_6LayoutISC_NS5_IJNSA_ILi0EEESW_SW_EEEEENS5_IJNS4_10UnderscoreESZ_SZ_EEEEENS4_13SM90_TMA_LOADENS4_14ComposedLayoutINS4_7SwizzleILi3ELi4ELi3EEENS4_18smem_ptr_flag_bitsILi8EEENSV_INS5_IJNSA_ILi8EEESE_EEENS5_IJSE_SB_EEEEEEEvNS4_8identityES12_S1C_vS1D_EENS_8epilogue10collective18CollectiveEpilogueINS1F_23Sm100TmaWarpSpecializedILi2ELi2ELi64ELb0ELb0EEEJSF_NS5_IJNSV_ISE_SB_EENSV_INSA_ILi64EEESB_EEEEESG_SH_SG_SH_NS1F_6fusion15FusionCallbacksIS1J_NS1O_17LinearCombinationISG_fSG_fLNS_15FloatRoundStyleE2EEESF_S1N_JEEENS4_5SM1004TMEM4LOAD26SM100_TMEM_LOAD_32dp32b64xES12_NS13_INS14_ILi2ELi4ELi3EEES17_NSV_INS5_IJS18_S1L_EEENS5_IJS1L_SB_EEEEEEENS4_39AutoVectorizingCopyWithAssumedAlignmentILi128EEENS4_14SM90_TMA_STOREES22_S24_S24_EEEvvEEEEvNT_6ParamsE,"",@"SHT_CUDA_INFO"
	.sectionflags	@""
	.align	4


	//----- nvinfo : EIATTR_CUDA_API_VERSION
	.align		4
        /*0000*/ 	.byte	0x04, 0x37
        /*0002*/ 	.short	(.L_31 - .L_30)
.L_30:
        /*0004*/ 	.word	0x00000082


	//----- nvinfo : EIATTR_KPARAM_INFO
	.align		4
.L_31:
        /*0008*/ 	.byte	0x04, 0x17
        /*000a*/ 	.short	(.L_33 - .L_32)
.L_32:
        /*000c*/ 	.word	0x00000000
        /*0010*/ 	.short	0x0000
        /*0012*/ 	.short	0x0000
        /*0014*/ 	.byte	0x00, 0xf0, 0x01, 0x20


	//----- nvinfo : EIATTR_AT_ENTRY_FRAGMENTS
	.align		4
.L_33:
        /*0018*/ 	.byte	0x04, 0x4f
        /*001a*/ 	.short	(.L_35 - .L_34)


	//   ....[0]....
.L_34:
        /*001c*/ 	.word	0x00000006


	//----- nvinfo : EIATTR_RESERVED_SMEM_USED
	.align		4
.L_35:
        /*0020*/ 	.byte	0x01, 0x41
	.zero		2


	//----- nvinfo : EIATTR_SPARSE_MMA_MASK
	.align		4
        /*0024*/ 	.byte	0x03, 0x50
        /*0026*/ 	.short	0x0000


	//----- nvinfo : EIATTR_TCGEN05_1CTA_USED
	.align		4
        /*0028*/ 	.byte	0x01, 0x51
	.zero		2


	//----- nvinfo : EIATTR_MAXREG_COUNT
	.align		4
        /*002c*/ 	.byte	0x03, 0x1b
        /*002e*/ 	.short	0x00ff


	//----- nvinfo : EIATTR_NUM_BARRIERS
	.align		4
        /*0030*/ 	.byte	0x02, 0x4c
        /*0032*/ 	.byte	0x07
	.zero		1


	//----- nvinfo : EIATTR_EXTERNS
	.align		4
        /*0034*/ 	.byte	0x04, 0x0f
        /*0036*/ 	.short	(.L_37 - .L_36)


	//   ....[0]....
	.align		4
.L_36:
        /*0038*/ 	.word	index@(__assertfail)


	//----- nvinfo : EIATTR_MERCURY_ISA_VERSION
	.align		4
.L_37:
        /*003c*/ 	.byte	0x03, 0x5f
        /*003e*/ 	.short	0x0101


	//----- nvinfo : EIATTR_INT_WARP_WIDE_INSTR_OFFSETS
	.align		4
        /*0040*/ 	.byte	0x04, 0x31
        /*0042*/ 	.short	(.L_39 - .L_38)


	//   ....[0]....
.L_38:
        /*0044*/ 	.word	0x00001dc0


	//   ....[1]....
        /*0048*/ 	.word	0x00003930


	//   ....[2]....
        /*004c*/ 	.word	0x00003950


	//   ....[3]....
        /*0050*/ 	.word	0x00003980


	//   ....[4]....
        /*0054*/ 	.word	0x000042b0


	//   ....[5]....
        /*0058*/ 	.word	0x00004320


	//   ....[6]....
        /*005c*/ 	.word	0x00004500


	//   ....[7]....
        /*0060*/ 	.word	0x00004660


	//----- nvinfo : EIATTR_COOP_GROUP_MASK_REGIDS
	.align		4
.L_39:
        /*0064*/ 	.byte	0x04, 0x29
        /*0066*/ 	.short	(.L_41 - .L_40)


	//   ....[0]....
.L_40:
        /*0068*/ 	.word	0xffffffff


	//   ....[1]....
        /*006c*/ 	.word	0xffffffff


	//   ....[2]....
        /*0070*/ 	.word	0xffffffff


	//   ....[3]....
        /*0074*/ 	.word	0xffffffff


	//   ....[4]....
        /*0078*/ 	.word	0xffffffff


	//   ....[5]....
        /*007c*/ 	.word	0xffffffff


	//   ....[6]....
        /*0080*/ 	.word	0xffffffff


	//   ....[7]....
        /*0084*/ 	.word	0xffffffff


	//   ....[8]....
        /*0088*/ 	.word	0xffffffff


	//   ....[9]....
        /*008c*/ 	.word	0xffffffff


	//   ....[10]....
        /*0090*/ 	.word	0xffffffff


	//   ....[11]....
        /*0094*/ 	.word	0xffffffff


	//   ....[12]....
        /*0098*/ 	.word	0xffffffff


	//----- nvinfo : EIATTR_COOP_GROUP_INSTR_OFFSETS
	.align		4
.L_41:
        /*009c*/ 	.byte	0x04, 0x28
        /*009e*/ 	.short	(.L_43 - .L_42)


	//   ....[0]....
.L_42:
        /*00a0*/ 	.word	0x00000090


	//   ....[1]....
        /*00a4*/ 	.word	0x000004d0


	//   ....[2]....
        /*00a8*/ 	.word	0x00000680


	//   ....[3]....
        /*00ac*/ 	.word	0x000007e0


	//   ....[4]....
        /*00b0*/ 	.word	0x000008e0


	//   ....[5]....
        /*00b4*/ 	.word	0x00000a50


	//   ....[6]....
        /*00b8*/ 	.word	0x00000bf0


	//   ....[7]....
        /*00bc*/ 	.word	0x00001ca0


	//   ....[8]....
        /*00c0*/ 	.word	0x00002ba0


	//   ....[9]....
        /*00c4*/ 	.word	0x00002db0


	//   ....[10]....
        /*00c8*/ 	.word	0x00002de0


	//   ....[11]....
        /*00cc*/ 	.word	0x00003810


	//   ....[12]....
        /*00d0*/ 	.word	0x00003a40


	//----- nvinfo : EIATTR_VRC_CTA_INIT_COUNT
	.align		4
.L_43:
        /*00d4*/ 	.byte	0x02, 0x4a
        /*00d6*/ 	.byte	0x80
	.zero		1


	//----- nvinfo : EIATTR_SYSCALL_OFFSETS
	.align		4
        /*00d8*/ 	.byte	0x04, 0x46
        /*00da*/ 	.short	(.L_45 - .L_44)


	//   ....[0]....
.L_44:
        /*00dc*/ 	.word	0x00005090


	//   ....[1]....
        /*00e0*/ 	.word	0x000051d0


	//   ....[2]....
        /*00e4*/ 	.word	0x00005a30


	//   ....[3]....
        /*00e8*/ 	.word	0x00007040


	//----- nvinfo : EIATTR_MBARRIER_INSTR_OFFSETS
	.align		4
.L_45:
        /*00ec*/ 	.byte	0x04, 0x39
        /*00ee*/ 	.short	(.L_47 - .L_46)


	//   ....[0]....
.L_46:
        /*00f0*/ 	.word	0x000005b0
        /*00f4*/ 	.word	0x000000ff
        /*00f8*/ 	.word	0x00000000
        /*00fc*/ 	.short	0x0100
        /*00fe*/ 	.byte	0x05
	.zero		1


	//   ....[1]....
        /*0100*/ 	.word	0x000005c0
        /*0104*/ 	.word	0x000000ff
        /*0108*/ 	.word	0x00000030
        /*010c*/ 	.short	0x0100
        /*010e*/ 	.byte	0x05
	.zero		1


	//   ....[2]....
        /*0110*/ 	.word	0x000005d0
        /*0114*/ 	.word	0x000000ff
        /*0118*/ 	.word	0x00000008
        /*011c*/ 	.short	0x0100
        /*011e*/ 	.byte	0x05
	.zero		1


	//   ....[3]....
        /*0120*/ 	.word	0x000005e0
        /*0124*/ 	.word	0x000000ff
        /*0128*/ 	.word	0x00000038
        /*012c*/ 	.short	0x0100
        /*012e*/ 	.byte	0x05
	.zero		1


	//   ....[4]....
        /*0130*/ 	.word	0x000005f0
        /*0134*/ 	.word	0x000000ff
        /*0138*/ 	.word	0x00000010
        /*013c*/ 	.short	0x0100
        /*013e*/ 	.byte	0x05
	.zero		1


	//   ....[5]....
        /*0140*/ 	.word	0x00000600
        /*0144*/ 	.word	0x000000ff
        /*0148*/ 	.word	0x00000040
        /*014c*/ 	.short	0x0100
        /*014e*/ 	.byte	0x05
	.zero		1


	//   ....[6]....
        /*0150*/ 	.word	0x00000610
        /*0154*/ 	.word	0x000000ff
        /*0158*/ 	.word	0x00000018
        /*015c*/ 	.short	0x0100
        /*015e*/ 	.byte	0x05
	.zero		1


	//   ....[7]....
        /*0160*/ 	.word	0x00000620
        /*0164*/ 	.word	0x000000ff
        /*0168*/ 	.word	0x00000048
        /*016c*/ 	.short	0x0100
        /*016e*/ 	.byte	0x05
	.zero		1


	//   ....[8]....
        /*0170*/ 	.word	0x00000630
        /*0174*/ 	.word	0x000000ff
        /*0178*/ 	.word	0x00000020
        /*017c*/ 	.short	0x0100
        /*017e*/ 	.byte	0x05
	.zero		1


	//   ....[9]....
        /*0180*/ 	.word	0x00000640
        /*0184*/ 	.word	0x000000ff
        /*0188*/ 	.word	0x00000050
        /*018c*/ 	.short	0x0100
        /*018e*/ 	.byte	0x05
	.zero		1


	//   ....[10]....
        /*0190*/ 	.word	0x00000650
        /*0194*/ 	.word	0x000000ff
        /*0198*/ 	.word	0x00000028
        /*019c*/ 	.short	0x0100
        /*019e*/ 	.byte	0x05
	.zero		1


	//   ....[11]....
        /*01a0*/ 	.word	0x00000660
        /*01a4*/ 	.word	0x000000ff
        /*01a8*/ 	.word	0x00000058
        /*01ac*/ 	.short	0x0100
        /*01ae*/ 	.byte	0x05
	.zero		1


	//   ....[12]....
        /*01b0*/ 	.word	0x00000790
        /*01b4*/ 	.word	0x000000ff
        /*01b8*/ 	.word	0x00000060
        /*01bc*/ 	.short	0x0100
        /*01be*/ 	.byte	0x07
	.zero		1


	//   ....[13]....
        /*01c0*/ 	.word	0x000007a0
        /*01c4*/ 	.word	0x000000ff
        /*01c8*/ 	.word	0x00000070
        /*01cc*/ 	.short	0x0100
        /*01ce*/ 	.byte	0x07
	.zero		1


	//   ....[14]....
        /*01d0*/ 	.word	0x000007b0
        /*01d4*/ 	.word	0x000000ff
        /*01d8*/ 	.word	0x00000068
        /*01dc*/ 	.short	0x0100
        /*01de*/ 	.byte	0x07
	.zero		1


	//   ....[15]....
        /*01e0*/ 	.word	0x000007c0
        /*01e4*/ 	.word	0x000000ff
        /*01e8*/ 	.word	0x00000078
        /*01ec*/ 	.short	0x0100
        /*01ee*/ 	.byte	0x07
	.zero		1


	//   ....[16]....
        /*01f0*/ 	.word	0x000008b0
        /*01f4*/ 	.word	0x000000ff
        /*01f8*/ 	.word	0x00000080
        /*01fc*/ 	.short	0x0100
        /*01fe*/ 	.byte	0x05
	.zero		1


	//   ....[17]....
        /*0200*/ 	.word	0x000008c0
        /*0204*/ 	.word	0x000000ff
        /*0208*/ 	.word	0x00000088
        /*020c*/ 	.short	0x0100
        /*020e*/ 	.byte	0x05
	.zero		1


	//   ....[18]....
        /*0210*/ 	.word	0x00000a00
        /*0214*/ 	.word	0x000000ff
        /*0218*/ 	.word	0x00000090
        /*021c*/ 	.short	0x0100
        /*021e*/ 	.byte	0x05
	.zero		1


	//   ....[19]....
        /*0220*/ 	.word	0x00000a10
        /*0224*/ 	.word	0x000000ff
        /*0228*/ 	.word	0x000000a0
        /*022c*/ 	.short	0x0100
        /*022e*/ 	.byte	0x05
	.zero		1


	//   ....[20]....
        /*0230*/ 	.word	0x00000a20
        /*0234*/ 	.word	0x000000ff
        /*0238*/ 	.word	0x00000098
        /*023c*/ 	.short	0x0100
        /*023e*/ 	.byte	0x05
	.zero		1


	//   ....[21]....
        /*0240*/ 	.word	0x00000a30
        /*0244*/ 	.word	0x000000ff
        /*0248*/ 	.word	0x000000a8
        /*024c*/ 	.short	0x0100
        /*024e*/ 	.byte	0x05
	.zero		1


	//   ....[22]....
        /*0250*/ 	.word	0x00000b60
        /*0254*/ 	.word	0x000000ff
        /*0258*/ 	.word	0x000000b0
        /*025c*/ 	.short	0x0100
        /*025e*/ 	.byte	0x07
	.zero		1


	//   ....[23]....
        /*0260*/ 	.word	0x00000b70
        /*0264*/ 	.word	0x000000ff
        /*0268*/ 	.word	0x000000d0
        /*026c*/ 	.short	0x0100
        /*026e*/ 	.byte	0x07
	.zero		1


	//   ....[24]....
        /*0270*/ 	.word	0x00000b80
        /*0274*/ 	.word	0x000000ff
        /*0278*/ 	.word	0x000000b8
        /*027c*/ 	.short	0x0100
        /*027e*/ 	.byte	0x07
	.zero		1


	//   ....[25]....
        /*0280*/ 	.word	0x00000b90
        /*0284*/ 	.word	0x000000ff
        /*0288*/ 	.word	0x000000d8
        /*028c*/ 	.short	0x0100
        /*028e*/ 	.byte	0x07
	.zero		1


	//   ....[26]....
        /*0290*/ 	.word	0x00000ba0
        /*0294*/ 	.word	0x000000ff
        /*0298*/ 	.word	0x000000c0
        /*029c*/ 	.short	0x0100
        /*029e*/ 	.byte	0x07
	.zero		1


	//   ....[27]....
        /*02a0*/ 	.word	0x00000bb0
        /*02a4*/ 	.word	0x000000ff
        /*02a8*/ 	.word	0x000000e0
        /*02ac*/ 	.short	0x0100
        /*02ae*/ 	.byte	0x07
	.zero		1


	//   ....[28]....
        /*02b0*/ 	.word	0x00000bc0
        /*02b4*/ 	.word	0x000000ff
        /*02b8*/ 	.word	0x000000c8
        /*02bc*/ 	.short	0x0100
        /*02be*/ 	.byte	0x07
	.zero		1


	//   ....[29]....
        /*02c0*/ 	.word	0x00000bd0
        /*02c4*/ 	.word	0x000000ff
        /*02c8*/ 	.word	0x000000e8
        /*02cc*/ 	.short	0x0100
        /*02ce*/ 	.byte	0x07
	.zero		1


	//   ....[30]....
        /*02d0*/ 	.word	0x00000cc0
        /*02d4*/ 	.word	0x000000ff
        /*02d8*/ 	.word	0x000000f0
        /*02dc*/ 	.short	0x0100
        /*02de*/ 	.byte	0x05
	.zero		1


	//   ....[31]....
        /*02e0*/ 	.word	0x00000cd0
        /*02e4*/ 	.word	0x000000ff
        /*02e8*/ 	.word	0x00000100
        /*02ec*/ 	.short	0x0100
        /*02ee*/ 	.byte	0x05
	.zero		1


	//   ....[32]....
        /*02f0*/ 	.word	0x00000ce0
        /*02f4*/ 	.word	0x000000ff
        /*02f8*/ 	.word	0x000000f8
        /*02fc*/ 	.short	0x0100
        /*02fe*/ 	.byte	0x05
	.zero		1


	//   ....[33]....
        /*0300*/ 	.word	0x00000cf0
        /*0304*/ 	.word	0x000000ff
        /*0308*/ 	.word	0x00000108
        /*030c*/ 	.short	0x0100
        /*030e*/ 	.byte	0x05
	.zero		1


	//   ....[34]....
        /*0310*/ 	.word	0x000015c0
        /*0314*/ 	.word	0x00000003
        /*0318*/ 	.word	0x00000100
        /*031c*/ 	.short	0x010a
        /*031e*/ 	.byte	0xff
	.zero		1


	//   ....[35]....
        /*0320*/ 	.word	0x000015f0
        /*0324*/ 	.word	0x00000003
        /*0328*/ 	.word	0x000000f0
        /*032c*/ 	.short	0x0101
        /*032e*/ 	.byte	0xff
	.zero		1


	//   ....[36]....
        /*0330*/ 	.word	0x000016c0
        /*0334*/ 	.word	0x000000ff
        /*0338*/ 	.word	0x00000030
        /*033c*/ 	.short	0x010a
        /*033e*/ 	.byte	0x08
	.zero		1


	//   ....[37]....
        /*0340*/ 	.word	0x00001760
        /*0344*/ 	.word	0x000000ff
        /*0348*/ 	.word	0x00000030
        /*034c*/ 	.short	0x010a
        /*034e*/ 	.byte	0x21
	.zero		1


	//   ....[38]....
        /*0350*/ 	.word	0x000018c0
        /*0354*/ 	.word	0x000000ff
        /*0358*/ 	.word	0x00000030
        /*035c*/ 	.short	0x010a
        /*035e*/ 	.byte	0x08
	.zero		1


	//   ....[39]....
        /*0360*/ 	.word	0x000019b0
        /*0364*/ 	.word	0x000000ff
        /*0368*/ 	.word	0x00000088
        /*036c*/ 	.short	0x0101
        /*036e*/ 	.byte	0x04
	.zero		1


	//   ....[40]....
        /*0370*/ 	.word	0x000019d0
        /*0374*/ 	.word	0x000000ff
        /*0378*/ 	.word	0x00000030
        /*037c*/ 	.short	0x010a
        /*037e*/ 	.byte	0x08
	.zero		1


	//   ....[41]....
        /*0380*/ 	.word	0x00001a50
        /*0384*/ 	.word	0x000000ff
        /*0388*/ 	.word	0x00000030
        /*038c*/ 	.short	0x010a
        /*038e*/ 	.byte	0x11
	.zero		1


	//   ....[42]....
        /*0390*/ 	.word	0x00001bb0
        /*0394*/ 	.word	0x000000ff
        /*0398*/ 	.word	0x00000030
        /*039c*/ 	.short	0x010a
        /*039e*/ 	.byte	0x08
	.zero		1


	//   ....[43]....
        /*03a0*/ 	.word	0x00001cd0
        /*03a4*/ 	.word	0x00000002
        /*03a8*/ 	.word	0x00000090
        /*03ac*/ 	.short	0x010a
        /*03ae*/ 	.byte	0xff
	.zero		1


	//   ....[44]....
        /*03b0*/ 	.word	0x00001d90
        /*03b4*/ 	.word	0x00000002
        /*03b8*/ 	.word	0x00000000
        /*03bc*/ 	.short	0x0101
        /*03be*/ 	.byte	0xff
	.zero		1


	//   ....[45]....
        /*03c0*/ 	.word	0x000022f0
        /*03c4*/ 	.word	0x000000ff
        /*03c8*/ 	.word	0x00000000
        /*03cc*/ 	.short	0x010a
        /*03ce*/ 	.byte	0x05
	.zero		1


	//   ....[46]....
        /*03d0*/ 	.word	0x00002380
        /*03d4*/ 	.word	0x000000ff
        /*03d8*/ 	.word	0x00000000
        /*03dc*/ 	.short	0x010a
        /*03de*/ 	.byte	0x05
	.zero		1


	//   ....[47]....
        /*03e0*/ 	.word	0x00002410
        /*03e4*/ 	.word	0x000000ff
        /*03e8*/ 	.word	0x00000000
        /*03ec*/ 	.short	0x010a
        /*03ee*/ 	.byte	0x05
	.zero		1


	//   ....[48]....
        /*03f0*/ 	.word	0x000024a0
        /*03f4*/ 	.word	0x000000ff
        /*03f8*/ 	.word	0x00000000
        /*03fc*/ 	.short	0x010a
        /*03fe*/ 	.byte	0x05
	.zero		1


	//   ....[49]....
        /*0400*/ 	.word	0x00002530
        /*0404*/ 	.word	0x000000ff
        /*0408*/ 	.word	0x00000000
        /*040c*/ 	.short	0x010a
        /*040e*/ 	.byte	0x05
	.zero		1


	//   ....[50]....
        /*0410*/ 	.word	0x000025d0
        /*0414*/ 	.word	0x00000000
        /*0418*/ 	.word	0x00000000
        /*041c*/ 	.short	0x010a
        /*041e*/ 	.byte	0xff
	.zero		1


	//   ....[51]....
        /*0420*/ 	.word	0x000026f0
        /*0424*/ 	.word	0x00000000
        /*0428*/ 	.word	0x000000f0
        /*042c*/ 	.short	0x010a
        /*042e*/ 	.byte	0xff
	.zero		1


	//   ....[52]....
        /*0430*/ 	.word	0x00002750
        /*0434*/ 	.word	0x00000004
        /*0438*/ 	.word	0x00000000
        /*043c*/ 	.short	0x0101
        /*043e*/ 	.byte	0xff
	.zero		1


	//   ....[53]....
        /*0440*/ 	.word	0x00002770
        /*0444*/ 	.word	0x000000ff
        /*0448*/ 	.word	0x000000a0
        /*044c*/ 	.short	0x010a
        /*044e*/ 	.byte	0x05
	.zero		1


	//   ....[54]....
        /*0450*/ 	.word	0x00002890
        /*0454*/ 	.word	0x00000000
        /*0458*/ 	.word	0x00000090
        /*045c*/ 	.short	0x010a
        /*045e*/ 	.byte	0xff
	.zero		1


	//   ....[55]....
        /*0460*/ 	.word	0x000029a0
        /*0464*/ 	.word	0x00000000
        /*0468*/ 	.word	0x00000000
        /*046c*/ 	.short	0x0101
        /*046e*/ 	.byte	0xff
	.zero		1


	//   ....[56]....
        /*0470*/ 	.word	0x00002a30
        /*0474*/ 	.word	0x000000ff
        /*0478*/ 	.word	0x000000a0
        /*047c*/ 	.short	0x0106
        /*047e*/ 	.byte	0x05
	.zero		1


	//   ....[57]....
        /*0480*/ 	.word	0x00002a50
        /*0484*/ 	.word	0x000000ff
        /*0488*/ 	.word	0x000000a0
        /*048c*/ 	.short	0x010a
        /*048e*/ 	.byte	0x05
	.zero		1


	//   ....[58]....
        /*0490*/ 	.word	0x00002ae0
        /*0494*/ 	.word	0x000000ff
        /*0498*/ 	.word	0x000000a0
        /*049c*/ 	.short	0x0106
        /*049e*/ 	.byte	0x04
	.zero		1


	//   ....[59]....
        /*04a0*/ 	.word	0x00002b20
        /*04a4*/ 	.word	0x00000000
        /*04a8*/ 	.word	0x000000a0
        /*04ac*/ 	.short	0x010a
        /*04ae*/ 	.byte	0xff
	.zero		1


	//   ....[60]....
        /*04b0*/ 	.word	0x00003060
        /*04b4*/ 	.word	0x00000000
        /*04b8*/ 	.word	0x00000090
        /*04bc*/ 	.short	0x010a
        /*04be*/ 	.byte	0xff
	.zero		1


	//   ....[61]....
        /*04c0*/ 	.word	0x00003170
        /*04c4*/ 	.word	0x00000003
        /*04c8*/ 	.word	0x00000000
        /*04cc*/ 	.short	0x0101
        /*04ce*/ 	.byte	0xff
	.zero		1


	//   ....[62]....
        /*04d0*/ 	.word	0x00003180
        /*04d4*/ 	.word	0x000000ff
        /*04d8*/ 	.word	0x00000000
        /*04dc*/ 	.short	0x010a
        /*04de*/ 	.byte	0x06
	.zero		1


	//   ....[63]....
        /*04e0*/ 	.word	0x000031a0
        /*04e4*/ 	.word	0x000000ff
        /*04e8*/ 	.word	0x000000d0
        /*04ec*/ 	.short	0x010a
        /*04ee*/ 	.byte	0x07
	.zero		1


	//   ....[64]....
        /*04f0*/ 	.word	0x00003270
        /*04f4*/ 	.word	0x000000ff
        /*04f8*/ 	.word	0x00000000
        /*04fc*/ 	.short	0x010a
        /*04fe*/ 	.byte	0x06
	.zero		1


	//   ....[65]....
        /*0500*/ 	.word	0x000033a0
        /*0504*/ 	.word	0x000000ff
        /*0508*/ 	.word	0x00000000
        /*050c*/ 	.short	0x010a
        /*050e*/ 	.byte	0x1a
	.zero		1


	//   ....[66]....
        /*0510*/ 	.word	0x00003640
        /*0514*/ 	.word	0x000000ff
        /*0518*/ 	.word	0x00000000
        /*051c*/ 	.short	0x010a
        /*051e*/ 	.byte	0x06
	.zero		1


	//   ....[67]....
        /*0520*/ 	.word	0x000036d0
        /*0524*/ 	.word	0x000000ff
        /*0528*/ 	.word	0x00000000
        /*052c*/ 	.short	0x010a
        /*052e*/ 	.byte	0x06
	.zero		1


	//   ....[68]....
        /*0530*/ 	.word	0x00003760
        /*0534*/ 	.word	0x000000ff
        /*0538*/ 	.word	0x00000000
        /*053c*/ 	.short	0x010a
        /*053e*/ 	.byte	0x06
	.zero		1


	//   ....[69]....
        /*0540*/ 	.word	0x000037f0
        /*0544*/ 	.word	0x000000ff
        /*0548*/ 	.word	0x00000000
        /*054c*/ 	.short	0x010a
        /*054e*/ 	.byte	0x07
	.zero		1


	//   ....[70]....
        /*0550*/ 	.word	0x00003c50
        /*0554*/ 	.word	0x00000000
        /*0558*/ 	.word	0x00000090
        /*055c*/ 	.short	0x010a
        /*055e*/ 	.byte	0xff
	.zero		1


	//   ....[71]....
        /*0560*/ 	.word	0x00003d10
        /*0564*/ 	.word	0x00000000
        /*0568*/ 	.word	0x00000000
        /*056c*/ 	.short	0x0101
        /*056e*/ 	.byte	0xff
	.zero		1


	//   ....[72]....
        /*0570*/ 	.word	0x00004030
        /*0574*/ 	.word	0x000000ff
        /*0578*/ 	.word	0x00000088
        /*057c*/ 	.short	0x010a
        /*057e*/ 	.byte	0x07
	.zero		1


	//   ....[73]....
        /*0580*/ 	.word	0x00004220
        /*0584*/ 	.word	0x000000ff
        /*0588*/ 	.word	0x00000070
        /*058c*/ 	.short	0x010a
        /*058e*/ 	.byte	0x07
	.zero		1


	//   ....[74]....
        /*0590*/ 	.word	0x000043f0
        /*0594*/ 	.word	0x000000ff
        /*0598*/ 	.word	0x00000060
        /*059c*/ 	.short	0x010b
        /*059e*/ 	.byte	0x07
	.zero		1


	//   ....[75]....
        /*05a0*/ 	.word	0x00004460
        /*05a4*/ 	.word	0x000000ff
        /*05a8*/ 	.word	0x00000000
        /*05ac*/ 	.short	0x0101
        /*05ae*/ 	.byte	0x08
	.zero		1


	//   ....[76]....
        /*05b0*/ 	.word	0x00004490
        /*05b4*/ 	.word	0x000000ff
        /*05b8*/ 	.word	0x00000078
        /*05bc*/ 	.short	0x010a
        /*05be*/ 	.byte	0x07
	.zero		1


	//   ....[77]....
        /*05c0*/ 	.word	0x000046a0
        /*05c4*/ 	.word	0x000000ff
        /*05c8*/ 	.word	0x00000068
        /*05cc*/ 	.short	0x010b
        /*05ce*/ 	.byte	0x07
	.zero		1


	//   ....[78]....
        /*05d0*/ 	.word	0x000046c0
        /*05d4*/ 	.word	0x000000ff
        /*05d8*/ 	.word	0x00000000
        /*05dc*/ 	.short	0x0101
        /*05de*/ 	.byte	0x0d
	.zero		1


	//   ....[79]....
        /*05e0*/ 	.word	0x000046f0
        /*05e4*/ 	.word	0x000000ff
        /*05e8*/ 	.word	0x00000070
        /*05ec*/ 	.short	0x010a
        /*05ee*/ 	.byte	0x07
	.zero		1


	//   ....[80]....
        /*05f0*/ 	.word	0x00004730
        /*05f4*/ 	.word	0x00000000
        /*05f8*/ 	.word	0x00000078
        /*05fc*/ 	.short	0x010a
        /*05fe*/ 	.byte	0xff
	.zero		1


	//   ....[81]....
        /*0600*/ 	.word	0x00004a60
        /*0604*/ 	.word	0x00000000
        /*0608*/ 	.word	0x00000090
        /*060c*/ 	.short	0x010a
        /*060e*/ 	.byte	0xff
	.zero		1


	//   ....[82]....
        /*0610*/ 	.word	0x00004b70
        /*0614*/ 	.word	0x00000000
        /*0618*/ 	.word	0x00000000
        /*061c*/ 	.short	0x0101
        /*061e*/ 	.byte	0xff
	.zero		1


	//   ....[83]....
        /*0620*/ 	.word	0x000055d0
        /*0624*/ 	.word	0x00000003
        /*0628*/ 	.word	0x00000060
        /*062c*/ 	.short	0x010a
        /*062e*/ 	.byte	0xff
	.zero		1


	//   ....[84]....
        /*0630*/ 	.word	0x00005610
        /*0634*/ 	.word	0x000000cf
        /*0638*/ 	.word	0x000000b0
        /*063c*/ 	.short	0x010a
        /*063e*/ 	.byte	0xff
	.zero		1


	//   ....[85]....
        /*0640*/ 	.word	0x00005740
        /*0644*/ 	.word	0x00000003
        /*0648*/ 	.word	0x00000060
        /*064c*/ 	.short	0x010a
        /*064e*/ 	.byte	0xff
	.zero		1


	//   ....[86]....
        /*0650*/ 	.word	0x000058a0
        /*0654*/ 	.word	0x00000000
        /*0658*/ 	.word	0x00000000
        /*065c*/ 	.short	0x0101
        /*065e*/ 	.byte	0xff
	.zero		1


	//   ....[87]....
        /*0660*/ 	.word	0x00005900
        /*0664*/ 	.word	0x000000cf
        /*0668*/ 	.word	0x000000b0
        /*066c*/ 	.short	0x010a
        /*066e*/ 	.byte	0xff
	.zero		1


	//   ....[88]....
        /*0670*/ 	.word	0x00006cb0
        /*0674*/ 	.word	0x000000d2
        /*0678*/ 	.word	0x00000060
        /*067c*/ 	.short	0x010a
        /*067e*/ 	.byte	0xff
	.zero		1


	//   ....[89]....
        /*0680*/ 	.word	0x00006d80
        /*0684*/ 	.word	0x000000d2
        /*0688*/ 	.word	0x00000060
        /*068c*/ 	.short	0x010a
        /*068e*/ 	.byte	0xff
	.zero		1


	//   ....[90]....
        /*0690*/ 	.word	0x00006ec0
        /*0694*/ 	.word	0x00000003
        /*0698*/ 	.word	0x00000000
        /*069c*/ 	.short	0x0101
        /*069e*/ 	.byte	0xff
	.zero		1


	//   ....[91]....
        /*06a0*/ 	.word	0x000073d0
        /*06a4*/ 	.word	0x000000ff
        /*06a8*/ 	.word	0x00000000
        /*06ac*/ 	.short	0x0101
        /*06ae*/ 	.byte	0x05
	.zero		1


	//   ....[92]....
        /*06b0*/ 	.word	0x00008350
        /*06b4*/ 	.word	0x00000003
        /*06b8*/ 	.word	0x00000100
        /*06bc*/ 	.short	0x010a
        /*06be*/ 	.byte	0xff
	.zero		1


	//   ....[93]....
        /*06c0*/ 	.word	0x000083b0
        /*06c4*/ 	.word	0x00000002
        /*06c8*/ 	.word	0x00000030
        /*06cc*/ 	.short	0x010a
        /*06ce*/ 	.byte	0xff
	.zero		1


	//   ....[94]....
        /*06d0*/ 	.word	0x00008410
        /*06d4*/ 	.word	0x00000002
        /*06d8*/ 	.word	0x00000030
        /*06dc*/ 	.short	0x010a
        /*06de*/ 	.byte	0xff
	.zero		1


	//   ....[95]....
        /*06e0*/ 	.word	0x00008460
        /*06e4*/ 	.word	0x00000002
        /*06e8*/ 	.word	0x00000090
        /*06ec*/ 	.short	0x010a
        /*06ee*/ 	.byte	0xff
	.zero		1


	//   ....[96]....
        /*06f0*/ 	.word	0x000084c0
        /*06f4*/ 	.word	0x00000000
        /*06f8*/ 	.word	0x00000000
        /*06fc*/ 	.short	0x010a
        /*06fe*/ 	.byte	0xff
	.zero		1


	//   ....[97]....
        /*0700*/ 	.word	0x00008520
        /*0704*/ 	.word	0x00000000
        /*0708*/ 	.word	0x00000000
        /*070c*/ 	.short	0x010a
        /*070e*/ 	.byte	0xff
	.zero		1


	//   ....[98]....
        /*0710*/ 	.word	0x00008580
        /*0714*/ 	.word	0x00000000
        /*0718*/ 	.word	0x00000000
        /*071c*/ 	.short	0x010a
        /*071e*/ 	.byte	0xff
	.zero		1


	//   ....[99]....
        /*0720*/ 	.word	0x000085e0
        /*0724*/ 	.word	0x00000000
        /*0728*/ 	.word	0x00000000
        /*072c*/ 	.short	0x010a
        /*072e*/ 	.byte	0xff
	.zero		1


	//   ....[100]....
        /*0730*/ 	.word	0x00008640
        /*0734*/ 	.word	0x00000000
        /*0738*/ 	.word	0x00000000
        /*073c*/ 	.short	0x010a
        /*073e*/ 	.byte	0xff
	.zero		1


	//   ....[101]....
        /*0740*/ 	.word	0x00008690
        /*0744*/ 	.word	0x00000000
        /*0748*/ 	.word	0x000000f0
        /*074c*/ 	.short	0x010a
        /*074e*/ 	.byte	0xff
	.zero		1


	//   ....[102]....
        /*0750*/ 	.word	0x000086f0
        /*0754*/ 	.word	0x00000000
        /*0758*/ 	.word	0x000000a0
        /*075c*/ 	.short	0x010a
        /*075e*/ 	.byte	0xff
	.zero		1


	//   ....[103]....
        /*0760*/ 	.word	0x00008740
        /*0764*/ 	.word	0x00000000
        /*0768*/ 	.word	0x00000090
        /*076c*/ 	.short	0x010a
        /*076e*/ 	.byte	0xff
	.zero		1


	//   ....[104]....
        /*0770*/ 	.word	0x000087a0
        /*0774*/ 	.word	0x00000000
        /*0778*/ 	.word	0x000000a0
        /*077c*/ 	.short	0x010a
        /*077e*/ 	.byte	0xff
	.zero		1


	//   ....[105]....
        /*0780*/ 	.word	0x000087f0
        /*0784*/ 	.word	0x00000000
        /*0788*/ 	.word	0x00000090
        /*078c*/ 	.short	0x010a
        /*078e*/ 	.byte	0xff
	.zero		1


	//   ....[106]....
        /*0790*/ 	.word	0x00008850
        /*0794*/ 	.word	0x00000003
        /*0798*/ 	.word	0x000000d0
        /*079c*/ 	.short	0x010a
        /*079e*/ 	.byte	0xff
	.zero		1


	//   ....[107]....
        /*07a0*/ 	.word	0x000088b0
        /*07a4*/ 	.word	0x00000000
        /*07a8*/ 	.word	0x00000000
        /*07ac*/ 	.short	0x010a
        /*07ae*/ 	.byte	0xff
	.zero		1


	//   ....[108]....
        /*07b0*/ 	.word	0x00008910
        /*07b4*/ 	.word	0x00000000
        /*07b8*/ 	.word	0x00000000
        /*07bc*/ 	.short	0x010a
        /*07be*/ 	.byte	0xff
	.zero		1


	//   ....[109]....
        /*07c0*/ 	.word	0x00008970
        /*07c4*/ 	.word	0x00000000
        /*07c8*/ 	.word	0x00000000
        /*07cc*/ 	.short	0x010a
        /*07ce*/ 	.byte	0xff
	.zero		1


	//   ....[110]....
        /*07d0*/ 	.word	0x000089d0
        /*07d4*/ 	.word	0x00000000
        /*07d8*/ 	.word	0x00000000
        /*07dc*/ 	.short	0x010a
        /*07de*/ 	.byte	0xff
	.zero		1


	//   ....[111]....
        /*07e0*/ 	.word	0x00008a30
        /*07e4*/ 	.word	0x00000000
        /*07e8*/ 	.word	0x00000000
        /*07ec*/ 	.short	0x010a
        /*07ee*/ 	.byte	0xff
	.zero		1


	//   ....[112]....
        /*07f0*/ 	.word	0x00008a80
        /*07f4*/ 	.word	0x00000000
        /*07f8*/ 	.word	0x00000090
        /*07fc*/ 	.short	0x010a
        /*07fe*/ 	.byte	0xff
	.zero		1


	//   ....[113]....
        /*0800*/ 	.word	0x00008ae0
        /*0804*/ 	.word	0x00000000
        /*0808*/ 	.word	0x00000088
        /*080c*/ 	.short	0x010a
        /*080e*/ 	.byte	0xff
	.zero		1


	//   ....[114]....
        /*0810*/ 	.word	0x00008b40
        /*0814*/ 	.word	0x00000003
        /*0818*/ 	.word	0x00000070
        /*081c*/ 	.short	0x010a
        /*081e*/ 	.byte	0xff
	.zero		1


	//   ....[115]....
        /*0820*/ 	.word	0x00008ba0
        /*0824*/ 	.word	0x00000003
        /*0828*/ 	.word	0x00000078
        /*082c*/ 	.short	0x010a
        /*082e*/ 	.byte	0xff
	.zero		1


	//   ....[116]....
        /*0830*/ 	.word	0x00008c00
        /*0834*/ 	.word	0x00000000
        /*0838*/ 	.word	0x00000070
        /*083c*/ 	.short	0x010a
        /*083e*/ 	.byte	0xff
	.zero		1


	//   ....[117]....
        /*0840*/ 	.word	0x00008c50
        /*0844*/ 	.word	0x00000000
        /*0848*/ 	.word	0x00000090
        /*084c*/ 	.short	0x010a
        /*084e*/ 	.byte	0xff
	.zero		1


	//   ....[118]....
        /*0850*/ 	.word	0x00008ca0
        /*0854*/ 	.word	0x00000003
        /*0858*/ 	.word	0x00000060
        /*085c*/ 	.short	0x010a
        /*085e*/ 	.byte	0xff
	.zero		1


	//   ....[119]....
        /*0860*/ 	.word	0x00008cf0
        /*0864*/ 	.word	0x000000cf
        /*0868*/ 	.word	0x000000b0
        /*086c*/ 	.short	0x010a
        /*086e*/ 	.byte	0xff
	.zero		1


	//   ....[120]....
        /*0870*/ 	.word	0x00008d40
        /*0874*/ 	.word	0x000000d2
        /*0878*/ 	.word	0x00000060
        /*087c*/ 	.short	0x010a
        /*087e*/ 	.byte	0xff
	.zero		1


	//----- nvinfo : EIATTR_NUM_MBARRIERS
	.align		4
.L_47:
        /*0880*/ 	.byte	0x03, 0x38
        /*0882*/ 	.short	0x0022


	//----- nvinfo : EIATTR_EXIT_INSTR_OFFSETS
	.align		4
        /*0884*/ 	.byte	0x04, 0x1c
        /*0886*/ 	.short	(.L_49 - .L_48)


	//   ....[0]....
.L_48:
        /*0888*/ 	.word	0x00002600


	//   ....[1]....
        /*088c*/ 	.word	0x00002af0


	//   ....[2]....
        /*0890*/ 	.word	0x00002b50


	//   ....[3]....
        /*0894*/ 	.word	0x00003a50


	//   ....[4]....
        /*0898*/ 	.word	0x00004760


	//   ....[5]....
        /*089c*/ 	.word	0x000047a0


	//   ....[6]....
        /*08a0*/ 	.word	0x00008340


	//----- nvinfo : EIATTR_MAX_THREADS
	.align		4
.L_49:
        /*08a4*/ 	.byte	0x04, 0x05
        /*08a6*/ 	.short	(.L_51 - .L_50)
.L_50:
        /*08a8*/ 	.word	0x00000100
        /*08ac*/ 	.word	0x00000001
        /*08b0*/ 	.word	0x00000001


	//----- nvinfo : EIATTR_CRS_STACK_SIZE
	.align		4
.L_51:
        /*08b4*/ 	.byte	0x04, 0x1e
        /*08b6*/ 	.short	(.L_53 - .L_52)
.L_52:
        /*08b8*/ 	.word	0x00000000


	//----- nvinfo : EIATTR_CBANK_PARAM_SIZE
	.align		4
.L_53:
        /*08bc*/ 	.byte	0x03, 0x19
        /*08be*/ 	.short	0x0800


	//----- nvinfo : EIATTR_PARAM_CBANK
	.align		4
        /*08c0*/ 	.byte	0x04, 0x0a
        /*08c2*/ 	.short	(.L_55 - .L_54)
	.align		4
.L_54:
        /*08c4*/ 	.word	index@(.nv.constant0._ZN7cutlass13device_kernelINS_4gemm6kernel13GemmUniversalIN4cute5tupleIJiiiiEEENS1_10collective13CollectiveMmaINS1_35MainloopSm100TmaUmmaWarpSpecializedILi6ELi2ELi4ENS5_IJNS4_1CILi1EEESB_SB_EEEEENS5_IJNSA_ILi128EEESE_SE_EEENS_12float_e5m2_tENS5_IJlSB_lEEENS_12float_e4m3_tESH_NS4_8TiledMMAINS4_8MMA_AtomIJNS4_10MMA_TraitsINS4_19SM100_MMA_F8F6F4_SSEJSG_SI_fSE_SE_NS4_17integral_constantINS4_4UMMA5MajorELSP_0EEESQ_NSN_INSO_7ScaleInELSR_0EEESS_EEEEEENS4_6LayoutISC_NS5_IJNSA_ILi0EEESW_SW_EEEEENS5_IJNS4_10UnderscoreESZ_SZ_EEEEENS4_13SM90_TMA_LOADENS4_14ComposedLayoutINS4_7SwizzleILi3ELi4ELi3EEENS4_18smem_ptr_flag_bitsILi8EEENSV_INS5_IJNSA_ILi8EEESE_EEENS5_IJSE_SB_EEEEEEEvNS4_8identityES12_S1C_vS1D_EENS_8epilogue10collective18CollectiveEpilogueINS1F_23Sm100TmaWarpSpecializedILi2ELi2ELi64ELb0ELb0EEEJSF_NS5_IJNSV_ISE_SB_EENSV_INSA_ILi64EEESB_EEEEESG_SH_SG_SH_NS1F_6fusion15FusionCallbacksIS1J_NS1O_17LinearCombinationISG_fSG_fLNS_15FloatRoundStyleE2EEESF_S1N_JEEENS4_5SM1004TMEM4LOAD26SM100_TMEM_LOAD_32dp32b64xES12_NS13_INS14_ILi2ELi4ELi3EEES17_NSV_INS5_IJS18_S1L_EEENS5_IJS1L_SB_EEEEEEENS4_39AutoVectorizingCopyWithAssumedAlignmentILi128EEENS4_14SM90_TMA_STOREES22_S24_S24_EEEvvEEEEvNT_6ParamsE)
        /*08c8*/ 	.short	0x0380
        /*08ca*/ 	.short	0x0800


	//----- nvinfo : EIATTR_SW_WAR
	.align		4
.L_55:
        /*08cc*/ 	.byte	0x04, 0x36
        /*08ce*/ 	.short	(.L_57 - .L_56)
.L_56:
        /*08d0*/ 	.word	0x00000008
.L_57:


//--------------------- .nv.callgraph             --------------------------
	.section	.nv.callgraph,"",@"SHT_CUDA_CALLGRAPH"
	.align	4
	.sectionentsize	8
	.align		4
        /*0000*/ 	.word	0x00000000
	.align		4
        /*0004*/ 	.word	0xffffffff
	.align		4
        /*0008*/ 	.word	index@(_ZN7cutlass13device_kernelINS_4gemm6kernel13GemmUniversalIN4cute5tupleIJiiiiEEENS1_10collective13CollectiveMmaINS1_35MainloopSm100TmaUmmaWarpSpecializedILi6ELi2ELi4ENS5_IJNS4_1CILi1EEESB_SB_EEEEENS5_IJNSA_ILi128EEESE_SE_EEENS_12float_e5m2_tENS5_IJlSB_lEEENS_12float_e4m3_tESH_NS4_8TiledMMAINS4_8MMA_AtomIJNS4_10MMA_TraitsINS4_19SM100_MMA_F8F6F4_SSEJSG_SI_fSE_SE_NS4_17integral_constantINS4_4UMMA5MajorELSP_0EEESQ_NSN_INSO_7ScaleInELSR_0EEESS_EEEEEENS4_6LayoutISC_NS5_IJNSA_ILi0EEESW_SW_EEEEENS5_IJNS4_10UnderscoreESZ_SZ_EEEEENS4_13SM90_TMA_LOADENS4_14ComposedLayoutINS4_7SwizzleILi3ELi4ELi3EEENS4_18smem_ptr_flag_bitsILi8EEENSV_INS5_IJNSA_ILi8EEESE_EEENS5_IJSE_SB_EEEEEEEvNS4_8identityES12_S1C_vS1D_EENS_8epilogue10collective18CollectiveEpilogueINS1F_23Sm100TmaWarpSpecializedILi2ELi2ELi64ELb0ELb0EEEJSF_NS5_IJNSV_ISE_SB_EENSV_INSA_ILi64EEESB_EEEEESG_SH_SG_SH_NS1F_6fusion15FusionCallbacksIS1J_NS1O_17LinearCombinationISG_fSG_fLNS_15FloatRoundStyleE2EEESF_S1N_JEEENS4_5SM1004TMEM4LOAD26SM100_TMEM_LOAD_32dp32b64xES12_NS13_INS14_ILi2ELi4ELi3EEES17_NSV_INS5_IJS18_S1L_EEENS5_IJS1L_SB_EEEEEEENS4_39AutoVectorizingCopyWithAssumedAlignmentILi128EEENS4_14SM90_TMA_STOREES22_S24_S24_EEEvvEEEEvNT_6ParamsE)
	.align		4
        /*000c*/ 	.word	index@(__assertfail)
	.align		4
        /*0010*/ 	.word	0x00000000
	.align		4
        /*0014*/ 	.word	0xfffffffe
	.align		4
        /*0018*/ 	.word	0x00000000
	.align		4
        /*001c*/ 	.word	0xfffffffd
	.align		4
        /*0020*/ 	.word	0x00000000
	.align		4
        /*0024*/ 	.word	0xfffffffc


//--------------------- .nv.constant4             --------------------------
	.section	.nv.constant4,"a",@progbits
	.align	8
	.align		8
.nv.constant4:
        /*0000*/ 	.dword	__assertfail
	.align		8
        /*0008*/ 	.dword	__unnamed_1
	.align		8
        /*0010*/ 	.dword	__unnamed_2
	.align		8
        /*0018*/ 	.dword	_ZN40_INTERNAL_aaaa0385_4_k_cu_6ef30019_204764cuda3std3__45__cpo5beginE
	.align		8
        /*0020*/ 	.dword	_ZN40_INTERNAL_aaaa0385_4_k_cu_6ef30019_204764cuda3std3__45__cpo3endE
	.align		8
        /*0028*/ 	.dword	_ZN40_INTERNAL_aaaa0385_4_k_cu_6ef30019_204764cuda3std3__45__cpo6cbeginE
	.align		8
        /*0030*/ 	.dword	_ZN40_INTERNAL_aaaa0385_4_k_cu_6ef30019_204764cuda3std3__45__cpo4cendE
	.align		8
        /*0038*/ 	.dword	_ZN40_INTERNAL_aaaa0385_4_k_cu_6ef30019_204764cuda3std3__442_GLOBAL__N__aaaa0385_4_k_cu_6ef30019_204766ignoreE
	.align		8
        /*0040*/ 	.dword	_ZN40_INTERNAL_aaaa0385_4_k_cu_6ef30019_204764cuda3std3__419piecewise_constructE
	.align		8
        /*0048*/ 	.dword	_ZN40_INTERNAL_aaaa0385_4_k_cu_6ef30019_204764cuda3std3__48in_placeE
	.align		8
        /*0050*/ 	.dword	_ZN40_INTERNAL_aaaa0385_4_k_cu_6ef30019_204764cuda3std6ranges3__45__cpo4swapE
	.align		8
        /*0058*/ 	.dword	_ZN40_INTERNAL_aaaa0385_4_k_cu_6ef30019_204764cuda3std6ranges3__45__cpo9iter_moveE
	.align		8
        /*0060*/ 	.dword	_ZN40_INTERNAL_aaaa0385_4_k_cu_6ef30019_204764cute7productE
	.align		8
        /*0068*/ 	.dword	_ZN40_INTERNAL_aaaa0385_4_k_cu_6ef30019_204764cute1_E
	.align		8
        /*0070*/ 	.dword	$str$25
	.align		8
        /*0078*/ 	.dword	$str$26
	.align		8
        /*0080*/ 	.dword	$str$27
	.align		8
        /*0088*/ 	.dword	$str$28


//--------------------- .text._ZN7cutlass13device_kernelINS_4gemm6kernel13GemmUniversalIN4cute5tupleIJiiiiEEENS1_10collective13CollectiveMmaINS1_35MainloopSm100TmaUmmaWarpSpecializedILi6ELi2ELi4ENS5_IJNS4_1CILi1EEESB_SB_EEEEENS5_IJNSA_ILi128EEESE_SE_EEENS_12float_e5m2_tENS5_IJlSB_lEEENS_12float_e4m3_tESH_NS4_8TiledMMAINS4_8MMA_AtomIJNS4_10MMA_TraitsINS4_19SM100_MMA_F8F6F4_SSEJSG_SI_fSE_SE_NS4_17integral_constantINS4_4UMMA5MajorELSP_0EEESQ_NSN_INSO_7ScaleInELSR_0EEESS_EEEEEENS4_6LayoutISC_NS5_IJNSA_ILi0EEESW_SW_EEEEENS5_IJNS4_10UnderscoreESZ_SZ_EEEEENS4_13SM90_TMA_LOADENS4_14ComposedLayoutINS4_7SwizzleILi3ELi4ELi3EEENS4_18smem_ptr_flag_bitsILi8EEENSV_INS5_IJNSA_ILi8EEESE_EEENS5_IJSE_SB_EEEEEEEvNS4_8identityES12_S1C_vS1D_EENS_8epilogue10collective18CollectiveEpilogueINS1F_23Sm100TmaWarpSpecializedILi2ELi2ELi64ELb0ELb0EEEJSF_NS5_IJNSV_ISE_SB_EENSV_INSA_ILi64EEESB_EEEEESG_SH_SG_SH_NS1F_6fusion15FusionCallbacksIS1J_NS1O_17LinearCombinationISG_fSG_fLNS_15FloatRoundStyleE2EEESF_S1N_JEEENS4_5SM1004TMEM4LOAD26SM100_TMEM_LOAD_32dp32b64xES12_NS13_INS14_ILi2ELi4ELi3EEES17_NSV_INS5_IJS18_S1L_EEENS5_IJS1L_SB_EEEEEEENS4_39AutoVectorizingCopyWithAssumedAlignmentILi128EEENS4_14SM90_TMA_STOREES22_S24_S24_EEEvvEEEEvNT_6ParamsE --------------------------
	.section	.text._ZN7cutlass13device_kernelINS_4gemm6kernel13GemmUniversalIN4cute5tupleIJiiiiEEENS1_10collective13CollectiveMmaINS1_35MainloopSm100TmaUmmaWarpSpecializedILi6ELi2ELi4ENS5_IJNS4_1CILi1EEESB_SB_EEEEENS5_IJNSA_ILi128EEESE_SE_EEENS_12float_e5m2_tENS5_IJlSB_lEEENS_12float_e4m3_tESH_NS4_8TiledMMAINS4_8MMA_AtomIJNS4_10MMA_TraitsINS4_19SM100_MMA_F8F6F4_SSEJSG_SI_fSE_SE_NS4_17integral_constantINS4_4UMMA5MajorELSP_0EEESQ_NSN_INSO_7ScaleInELSR_0EEESS_EEEEEENS4_6LayoutISC_NS5_IJNSA_ILi0EEESW_SW_EEEEENS5_IJNS4_10UnderscoreESZ_SZ_EEEEENS4_13SM90_TMA_LOADENS4_14ComposedLayoutINS4_7SwizzleILi3ELi4ELi3EEENS4_18smem_ptr_flag_bitsILi8EEENSV_INS5_IJNSA_ILi8EEESE_EEENS5_IJSE_SB_EEEEEEEvNS4_8identityES12_S1C_vS1D_EENS_8epilogue10collective18CollectiveEpilogueINS1F_23Sm100TmaWarpSpecializedILi2ELi2ELi64ELb0ELb0EEEJSF_NS5_IJNSV_ISE_SB_EENSV_INSA_ILi64EEESB_EEEEESG_SH_SG_SH_NS1F_6fusion15FusionCallbacksIS1J_NS1O_17LinearCombinationISG_fSG_fLNS_15FloatRoundStyleE2EEESF_S1N_JEEENS4_5SM1004TMEM4LOAD26SM100_TMEM_LOAD_32dp32b64xES12_NS13_INS14_ILi2ELi4ELi3EEES17_NSV_INS5_IJS18_S1L_EEENS5_IJS1L_SB_EEEEEEENS4_39AutoVectorizingCopyWithAssumedAlignmentILi128EEENS4_14SM90_TMA_STOREES22_S24_S24_EEEvvEEEEvNT_6ParamsE,"ax",@progbits
	.align	128
.text._ZN7cutlass13device_kernelINS_4gemm6kernel13GemmUniversalIN4cute5tupleIJiiiiEEENS1_10collective13CollectiveMmaINS1_35MainloopSm100TmaUmmaWarpSpecializedILi6ELi2ELi4ENS5_IJNS4_1CILi1EEESB_SB_EEEEENS5_IJNSA_ILi128EEESE_SE_EEENS_12float_e5m2_tENS5_IJlSB_lEEENS_12float_e4m3_tESH_NS4_8TiledMMAINS4_8MMA_AtomIJNS4_10MMA_TraitsINS4_19SM100_MMA_F8F6F4_SSEJSG_SI_fSE_SE_NS4_17integral_constantINS4_4UMMA5MajorELSP_0EEESQ_NSN_INSO_7ScaleInELSR_0EEESS_EEEEEENS4_6LayoutISC_NS5_IJNSA_ILi0EEESW_SW_EEEEENS5_IJNS4_10UnderscoreESZ_SZ_EEEEENS4_13SM90_TMA_LOADENS4_14ComposedLayoutINS4_7SwizzleILi3ELi4ELi3EEENS4_18smem_ptr_flag_bitsILi8EEENSV_INS5_IJNSA_ILi8EEESE_EEENS5_IJSE_SB_EEEEEEEvNS4_8identityES12_S1C_vS1D_EENS_8epilogue10collective18CollectiveEpilogueINS1F_23Sm100TmaWarpSpecializedILi2ELi2ELi64ELb0ELb0EEEJSF_NS5_IJNSV_ISE_SB_EENSV_INSA_ILi64EEESB_EEEEESG_SH_SG_SH_NS1F_6fusion15FusionCallbacksIS1J_NS1O_17LinearCombinationISG_fSG_fLNS_15FloatRoundStyleE2EEESF_S1N_JEEENS4_5SM1004TMEM4LOAD26SM100_TMEM_LOAD_32dp32b64xES12_NS13_INS14_ILi2ELi4ELi3EEES17_NSV_INS5_IJS18_S1L_EEENS5_IJS1L_SB_EEEEEEENS4_39AutoVectorizingCopyWithAssumedAlignmentILi128EEENS4_14SM90_TMA_STOREES22_S24_S24_EEEvvEEEEvNT_6ParamsE:
        .type           _ZN7cutlass13device_kernelINS_4gemm6kernel13GemmUniversalIN4cute5tupleIJiiiiEEENS1_10collective13CollectiveMmaINS1_35MainloopSm100TmaUmmaWarpSpecializedILi6ELi2ELi4ENS5_IJNS4_1CILi1EEESB_SB_EEEEENS5_IJNSA_ILi128EEESE_SE_EEENS_12float_e5m2_tENS5_IJlSB_lEEENS_12float_e4m3_tESH_NS4_8TiledMMAINS4_8MMA_AtomIJNS4_10MMA_TraitsINS4_19SM100_MMA_F8F6F4_SSEJSG_SI_fSE_SE_NS4_17integral_constantINS4_4UMMA5MajorELSP_0EEESQ_NSN_INSO_7ScaleInELSR_0EEESS_EEEEEENS4_6LayoutISC_NS5_IJNSA_ILi0EEESW_SW_EEEEENS5_IJNS4_10UnderscoreESZ_SZ_EEEEENS4_13SM90_TMA_LOADENS4_14ComposedLayoutINS4_7SwizzleILi3ELi4ELi3EEENS4_18smem_ptr_flag_bitsILi8EEENSV_INS5_IJNSA_ILi8EEESE_EEENS5_IJSE_SB_EEEEEEEvNS4_8identityES12_S1C_vS1D_EENS_8epilogue10collective18CollectiveEpilogueINS1F_23Sm100TmaWarpSpecializedILi2ELi2ELi64ELb0ELb0EEEJSF_NS5_IJNSV_ISE_SB_EENSV_INSA_ILi64EEESB_EEEEESG_SH_SG_SH_NS1F_6fusion15FusionCallbacksIS1J_NS1O_17LinearCombinationISG_fSG_fLNS_15FloatRoundStyleE2EEESF_S1N_JEEENS4_5SM1004TMEM4LOAD26SM100_TMEM_LOAD_32dp32b64xES12_NS13_INS14_ILi2ELi4ELi3EEES17_NSV_INS5_IJS18_S1L_EEENS5_IJS1L_SB_EEEEEEENS4_39AutoVectorizingCopyWithAssumedAlignmentILi128EEENS4_14SM90_TMA_STOREES22_S24_S24_EEEvvEEEEvNT_6ParamsE,@function
        .size           _ZN7cutlass13device_kernelINS_4gemm6kernel13GemmUniversalIN4cute5tupleIJiiiiEEENS1_10collective13CollectiveMmaINS1_35MainloopSm100TmaUmmaWarpSpecializedILi6ELi2ELi4ENS5_IJNS4_1CILi1EEESB_SB_EEEEENS5_IJNSA_ILi128EEESE_SE_EEENS_12float_e5m2_tENS5_IJlSB_lEEENS_12float_e4m3_tESH_NS4_8TiledMMAINS4_8MMA_AtomIJNS4_10MMA_TraitsINS4_19SM100_MMA_F8F6F4_SSEJSG_SI_fSE_SE_NS4_17integral_constantINS4_4UMMA5MajorELSP_0EEESQ_NSN_INSO_7ScaleInELSR_0EEESS_EEEEEENS4_6LayoutISC_NS5_IJNSA_ILi0EEESW_SW_EEEEENS5_IJNS4_10UnderscoreESZ_SZ_EEEEENS4_13SM90_TMA_LOADENS4_14ComposedLayoutINS4_7SwizzleILi3ELi4ELi3EEENS4_18smem_ptr_flag_bitsILi8EEENSV_INS5_IJNSA_ILi8EEESE_EEENS5_IJSE_SB_EEEEEEEvNS4_8identityES12_S1C_vS1D_EENS_8epilogue10collective18CollectiveEpilogueINS1F_23Sm100TmaWarpSpecializedILi2ELi2ELi64ELb0ELb0EEEJSF_NS5_IJNSV_ISE_SB_EENSV_INSA_ILi64EEESB_EEEEESG_SH_SG_SH_NS1F_6fusion15FusionCallbacksIS1J_NS1O_17LinearCombinationISG_fSG_fLNS_15FloatRoundStyleE2EEESF_S1N_JEEENS4_5SM1004TMEM4LOAD26SM100_TMEM_LOAD_32dp32b64xES12_NS13_INS14_ILi2ELi4ELi3EEES17_NSV_INS5_IJS18_S1L_EEENS5_IJS1L_SB_EEEEEEENS4_39AutoVectorizingCopyWithAssumedAlignmentILi128EEENS4_14SM90_TMA_STOREES22_S24_S24_EEEvvEEEEvNT_6ParamsE,(.L_x_149 - _ZN7cutlass13device_kernelINS_4gemm6kernel13GemmUniversalIN4cute5tupleIJiiiiEEENS1_10collective13CollectiveMmaINS1_35MainloopSm100TmaUmmaWarpSpecializedILi6ELi2ELi4ENS5_IJNS4_1CILi1EEESB_SB_EEEEENS5_IJNSA_ILi128EEESE_SE_EEENS_12float_e5m2_tENS5_IJlSB_lEEENS_12float_e4m3_tESH_NS4_8TiledMMAINS4_8MMA_AtomIJNS4_10MMA_TraitsINS4_19SM100_MMA_F8F6F4_SSEJSG_SI_fSE_SE_NS4_17integral_constantINS4_4UMMA5MajorELSP_0EEESQ_NSN_INSO_7ScaleInELSR_0EEESS_EEEEEENS4_6LayoutISC_NS5_IJNSA_ILi0EEESW_SW_EEEEENS5_IJNS4_10UnderscoreESZ_SZ_EEEEENS4_13SM90_TMA_LOADENS4_14ComposedLayoutINS4_7SwizzleILi3ELi4ELi3EEENS4_18smem_ptr_flag_bitsILi8EEENSV_INS5_IJNSA_ILi8EEESE_EEENS5_IJSE_SB_EEEEEEEvNS4_8identityES12_S1C_vS1D_EENS_8epilogue10collective18CollectiveEpilogueINS1F_23Sm100TmaWarpSpecializedILi2ELi2ELi64ELb0ELb0EEEJSF_NS5_IJNSV_ISE_SB_EENSV_INSA_ILi64EEESB_EEEEESG_SH_SG_SH_NS1F_6fusion15FusionCallbacksIS1J_NS1O_17LinearCombinationISG_fSG_fLNS_15FloatRoundStyleE2EEESF_S1N_JEEENS4_5SM1004TMEM4LOAD26SM100_TMEM_LOAD_32dp32b64xES12_NS13_INS14_ILi2ELi4ELi3EEES17_NSV_INS5_IJS18_S1L_EEENS5_IJS1L_SB_EEEEEEENS4_39AutoVectorizingCopyWithAssumedAlignmentILi128EEENS4_14SM90_TMA_STOREES22_S24_S24_EEEvvEEEEvNT_6ParamsE)
        .other          _ZN7cutlass13device_kernelINS_4gemm6kernel13GemmUniversalIN4cute5tupleIJiiiiEEENS1_10collective13CollectiveMmaINS1_35MainloopSm100TmaUmmaWarpSpecializedILi6ELi2ELi4ENS5_IJNS4_1CILi1EEESB_SB_EEEEENS5_IJNSA_ILi128EEESE_SE_EEENS_12float_e5m2_tENS5_IJlSB_lEEENS_12float_e4m3_tESH_NS4_8TiledMMAINS4_8MMA_AtomIJNS4_10MMA_TraitsINS4_19SM100_MMA_F8F6F4_SSEJSG_SI_fSE_SE_NS4_17integral_constantINS4_4UMMA5MajorELSP_0EEESQ_NSN_INSO_7ScaleInELSR_0EEESS_EEEEEENS4_6LayoutISC_NS5_IJNSA_ILi0EEESW_SW_EEEEENS5_IJNS4_10UnderscoreESZ_SZ_EEEEENS4_13SM90_TMA_LOADENS4_14ComposedLayoutINS4_7SwizzleILi3ELi4ELi3EEENS4_18smem_ptr_flag_bitsILi8EEENSV_INS5_IJNSA_ILi8EEESE_EEENS5_IJSE_SB_EEEEEEEvNS4_8identityES12_S1C_vS1D_EENS_8epilogue10collective18CollectiveEpilogueINS1F_23Sm100TmaWarpSpecializedILi2ELi2ELi64ELb0ELb0EEEJSF_NS5_IJNSV_ISE_SB_EENSV_INSA_ILi64EEESB_EEEEESG_SH_SG_SH_NS1F_6fusion15FusionCallbacksIS1J_NS1O_17LinearCombinationISG_fSG_fLNS_15FloatRoundStyleE2EEESF_S1N_JEEENS4_5SM1004TMEM4LOAD26SM100_TMEM_LOAD_32dp32b64xES12_NS13_INS14_ILi2ELi4ELi3EEES17_NSV_INS5_IJS18_S1L_EEENS5_IJS1L_SB_EEEEEEENS4_39AutoVectorizingCopyWithAssumedAlignmentILi128EEENS4_14SM90_TMA_STOREES22_S24_S24_EEEvvEEEEvNT_6ParamsE,@"STO_CUDA_ENTRY STV_DEFAULT"
_ZN7cutlass13device_kernelINS_4gemm6kernel13GemmUniversalIN4cute5tupleIJiiiiEEENS1_10collective13CollectiveMmaINS1_35MainloopSm100TmaUmmaWarpSpecializedILi6ELi2ELi4ENS5_IJNS4_1CILi1EEESB_SB_EEEEENS5_IJNSA_ILi128EEESE_SE_EEENS_12float_e5m2_tENS5_IJlSB_lEEENS_12float_e4m3_tESH_NS4_8TiledMMAINS4_8MMA_AtomIJNS4_10MMA_TraitsINS4_19SM100_MMA_F8F6F4_SSEJSG_SI_fSE_SE_NS4_17integral_constantINS4_4UMMA5MajorELSP_0EEESQ_NSN_INSO_7ScaleInELSR_0EEESS_EEEEEENS4_6LayoutISC_NS5_IJNSA_ILi0EEESW_SW_EEEEENS5_IJNS4_10UnderscoreESZ_SZ_EEEEENS4_13SM90_TMA_LOADENS4_14ComposedLayoutINS4_7SwizzleILi3ELi4ELi3EEENS4_18smem_ptr_flag_bitsILi8EEENSV_INS5_IJNSA_ILi8EEESE_EEENS5_IJSE_SB_EEEEEEEvNS4_8identityES12_S1C_vS1D_EENS_8epilogue10collective18CollectiveEpilogueINS1F_23Sm100TmaWarpSpecializedILi2ELi2ELi64ELb0ELb0EEEJSF_NS5_IJNSV_ISE_SB_EENSV_INSA_ILi64EEESB_EEEEESG_SH_SG_SH_NS1F_6fusion15FusionCallbacksIS1J_NS1O_17LinearCombinationISG_fSG_fLNS_15FloatRoundStyleE2EEESF_S1N_JEEENS4_5SM1004TMEM4LOAD26SM100_TMEM_LOAD_32dp32b64xES12_NS13_INS14_ILi2ELi4ELi3EEES17_NSV_INS5_IJS18_S1L_EEENS5_IJS1L_SB_EEEEEEENS4_39AutoVectorizingCopyWithAssumedAlignmentILi128EEENS4_14SM90_TMA_STOREES22_S24_S24_EEEvvEEEEvNT_6ParamsE:
[----:B------:R-:W1:Y:S01]  /*0000*/  LDC R1, c[0x0][0x37c] ;  /* 0x0000df00ff017b82 */ /* 0x000e620000000800 */
[----:B------:R-:W2:Y:S01]  /*0010*/  S2R R189, SR_TID.X ;  /* 0x0000000000bd7919 */ /* 0x000ea20000002100 */
[----:B------:R-:W3:Y:S01]  /*0020*/  LDCU.64 UR4, c[0x0][0x890] ;  /* 0x00011200ff0477ac */ /* 0x000ee20008000a00 */
[----:B------:R-:W-:Y:S02]  /*0030*/  PRMT R171, RZ, 0x7610, R171 ;  /* 0x00007610ffab7816 */ /* 0x000fe400000000ab */
[----:B------:R-:W-:Y:S01]  /*0040*/  ELECT P5, URZ, PT ;  /* 0x0000000000ff782f */ /* 0x000fe200038a0000 */
[----:B------:R-:W4:Y:S01]  /*0050*/  LDCU.64 UR46, c[0x0][0x358] ;  /* 0x00006b00ff2e77ac */ /* 0x000f220008000a00 */
[----:B---3--:R-:W-:-:S04]  /*0060*/  UISETP.NE.U32.AND UP0, UPT, UR4, URZ, UPT ;  /* 0x000000ff0400728c */ /* 0x008fc8000bf05070 */
[----:B------:R-:W-:Y:S01]  /*0070*/  UISETP.NE.AND.EX UP0, UPT, UR5, URZ, UPT, UP0 ;  /* 0x000000ff0500728c */ /* 0x000fe2000bf05300 */
[----:B--2---:R-:W-:-:S05]  /*0080*/  SHF.R.U32.HI R173, RZ, 0x5, R189 ;  /* 0x00000005ffad7819 */ /* 0x004fca00000116bd */
[----:B------:R-:W2:Y:S02]  /*0090*/  SHFL.IDX PT, R0, R173, RZ, 0x1f ;  /* 0x00001fffad007589 */ /* 0x000ea400000e0000 */
[----:B--2---:R-:W-:Y:S01]  /*00a0*/  R2UR UR8, R0 ;  /* 0x00000000000872ca */ /* 0x004fe200000e0000 */
[----:B-1--4-:R-:W-:-:S14]  /*00b0*/  BRA.U UP0, `(.L_x_0) ;  /* 0x00000001002c7547 */ /* 0x012fdc000b800000 */
[----:B------:R-:W1:Y:S02]  /*00c0*/  LDCU.64 UR6, c[0x0][0x888] ;  /* 0x00011100ff0677ac */ /* 0x000e640008000a00 */
[----:B-1----:R-:W-:-:S04]  /*00d0*/  UISETP.NE.U32.AND UP0, UPT, UR6, URZ, UPT ;  /* 0x000000ff0600728c */ /* 0x002fc8000bf05070 */
[----:B------:R-:W-:-:S09]  /*00e0*/  UISETP.NE.AND.EX UP0, UPT, UR7, URZ, UPT, UP0 ;  /* 0x000000ff0700728c */ /* 0x000fd2000bf05300 */
[----:B------:R-:W-:Y:S05]  /*00f0*/  BRA.U !UP0, `(.L_x_1) ;  /* 0x0000000108107547 */ /* 0x000fea000b800000 */
[----:B------:R-:W1:Y:S02]  /*0100*/  LDC.64 R2, c[0x0][0x888] ;  /* 0x00022200ff027b82 */ /* 0x000e640000000a00 */
[----:B-1----:R1:W5:Y:S01]  /*0110*/  LDG.E R81, desc[UR46][R2.64] ;  /* 0x0000002e02517981 */ /* 0x002362000c1e1900 */
[----:B------:R-:W-:Y:S01]  /*0120*/  HFMA2 R171, -RZ, RZ, 0, 5.9604644775390625e-08 ;  /* 0x00000001ffab7431 */ /* 0x000fe200000001ff */
[----:B------:R-:W-:Y:S05]  /*0130*/  BRA `(.L_x_0) ;  /* 0x00000000000c7947 */ /* 0x000fea0003800000 */
.L_x_1:
[----:B------:R-:W1:Y:S01]  /*0140*/  LDCU UR6, c[0x0][0x880] ;  /* 0x00011000ff0677ac */ /* 0x000e620008000800 */
[----:B------:R-:W-:Y:S01]  /*0150*/  HFMA2 R171, -RZ, RZ, 0, 5.9604644775390625e-08 ;  /* 0x00000001ffab7431 */ /* 0x000fe200000001ff */
[----:B-1----:R-:W-:-:S07]  /*0160*/  MOV R81, UR6 ;  /* 0x0000000600517c02 */ /* 0x002fce0008000f00 */
.L_x_0:
[----:B------:R-:W2:Y:S02]  /*0170*/  LDCU.64 UR6, c[0x0][0x8b0] ;  /* 0x00011600ff0677ac */ /* 0x000ea40008000a00 */
[----:B--2---:R-:W-:-:S04]  /*0180*/  UISETP.NE.U32.AND UP0, UPT, UR6, URZ, UPT ;  /* 0x000000ff0600728c */ /* 0x004fc8000bf05070 */
[----:B------:R-:W-:-:S09]  /*0190*/  UISETP.NE.AND.EX UP0, UPT, UR7, URZ, UPT, UP0 ;  /* 0x000000ff0700728c */ /* 0x000fd2000bf05300 */
[----:B------:R-:W-:Y:S05]  /*01a0*/  BRA.U UP0, `(.L_x_2) ;  /* 0x0000000100247547 */ /* 0x000fea000b800000 */
[----:B------:R-:W2:Y:S02]  /*01b0*/  LDCU.64 UR6, c[0x0][0x8a8] ;  /* 0x00011500ff0677ac */ /* 0x000ea40008000a00 */
[----:B--2---:R-:W-:-:S04]  /*01c0*/  UISETP.NE.U32.AND UP0, UPT, UR6, URZ, UPT ;  /* 0x000000ff0600728c */ /* 0x004fc8000bf05070 */
[----:B------:R-:W-:-:S09]  /*01d0*/  UISETP.NE.AND.EX UP0, UPT, UR7, URZ, UPT, UP0 ;  /* 0x000000ff0700728c */ /* 0x000fd2000bf05300 */
[----:B------:R-:W-:Y:S05]  /*01e0*/  BRA.U !UP0, `(.L_x_3) ;  /* 0x00000001080c7547 */ /* 0x000fea000b800000 */
[----:B------:R-:W2:Y:S02]  /*01f0*/  LDC.64 R78, c[0x0][0x8a8] ;  /* 0x00022a00ff4e7b82 */ /* 0x000ea40000000a00 */
[----:B--2---:R2:W5:Y:S01]  /*0200*/  LDG.E R78, desc[UR46][R78.64] ;  /* 0x0000002e4e4e7981 */ /* 0x004562000c1e1900 */
[----:B------:R-:W-:Y:S05]  /*0210*/  BRA `(.L_x_2) ;  /* 0x0000000000087947 */ /* 0x000fea0003800000 */
.L_x_3:
[----:B------:R-:W2:Y:S02]  /*0220*/  LDCU UR6, c[0x0][0x8a0] ;  /* 0x00011400ff0677ac */ /* 0x000ea40008000800 */
[----:B--2---:R-:W-:Y:S02]  /*0230*/  MOV R78, UR6 ;  /* 0x00000006004e7c02 */ /* 0x004fe40008000f00 */
.L_x_2:
[----:B------:R-:W-:Y:S01]  /*0240*/  IMAD.U32 R0, RZ, RZ, UR8 ;  /* 0x00000008ff007e24 */ /* 0x000fe2000f8e00ff */
[----:B------:R-:W-:Y:S04]  /*0250*/  BSSY.RECONVERGENT B0, `(.L_x_4) ;  /* 0x000000c000007945 */ /* 0x000fe80003800200 */
[C---:B------:R-:W-:Y:S02]  /*0260*/  ISETP.NE.OR P1, PT, R0.reuse, 0x1, !P5 ;  /* 0x000000010000780c */ /* 0x040fe40006f25670 */
[----:B------:R-:W-:-:S11]  /*0270*/  ISETP.NE.OR P0, PT, R0, 0x3, !P5 ;  /* 0x000000030000780c */ /* 0x000fd60006f05670 */
[----:B------:R-:W-:Y:S05]  /*0280*/  @P1 BRA `(.L_x_5) ;  /* 0x0000000000201947 */ /* 0x000fea0003800000 */
[----:B------:R-:W3:Y:S02]  /*0290*/  LDCU.64 UR6, c[0x0][0x348] ;  /* 0x00006900ff0677ac */ /* 0x000ee40008000a00 */
[----:B---3--:R-:W-:Y:S02]  /*02a0*/  UIADD3 UR10, UP1, UPT, UR6, 0x80, URZ ;  /* 0x00000080060a7890 */ /* 0x008fe4000ff3e0ff */
[----:B------:R-:W-:Y:S02]  /*02b0*/  UIADD3 UR6, UP0, UPT, UR6, 0x180, URZ ;  /* 0x0000018006067890 */ /* 0x000fe4000ff1e0ff */
[----:B------:R-:W-:Y:S02]  /*02c0*/  UIADD3.X UR11, UPT, UPT, URZ, UR7, URZ, UP1, !UPT ;  /* 0x00000007ff0b7290 */ /* 0x000fe40008ffe4ff */
[----:B------:R-:W-:-:S07]  /*02d0*/  UIADD3.X UR7, UPT, UPT, URZ, UR7, URZ, UP0, !UPT ;  /* 0x00000007ff077290 */ /* 0x000fce00087fe4ff */
[----:B------:R3:W-:Y:S02]  /*02e0*/  UTMACCTL.PF [UR10] ;  /* 0x000000000a0079b9 */ /* 0x0007e40008040000 */
[----:B------:R3:W-:Y:S02]  /*02f0*/  UTMACCTL.PF [UR6] ;  /* 0x00000000060079b9 */ /* 0x0007e40008040000 */
[----:B---3--:R-:W-:Y:S01]  /*0300*/  NOP ;  /* 0x0000000000007918 */ /* 0x008fe20000000000 */
.L_x_5:
[----:B------:R-:W-:Y:S05]  /*0310*/  BSYNC.RECONVERGENT B0 ;  /* 0x0000000000007941 */ /* 0x000fea0003800200 */
.L_x_4:
[----:B------:R-:W-:Y:S04]  /*0320*/  BSSY.RECONVERGENT B0, `(.L_x_6) ;  /* 0x000000a000007945 */ /* 0x000fe80003800200 */
        /* <DEDUP_REMOVED lines=9> */
.L_x_7:
[----:B------:R-:W-:Y:S05]  /*03c0*/  BSYNC.RECONVERGENT B0 ;  /* 0x0000000000007941 */ /* 0x000fea0003800200 */
.L_x_6:
[----:B------:R-:W3:Y:S01]  /*03d0*/  LDCU.64 UR6, c[0x0][0x888] ;  /* 0x00011100ff0677ac */ /* 0x000ee20008000a00 */
[----:B------:R-:W-:Y:S02]  /*03e0*/  UISETP.EQ.U32.AND UP1, UPT, UR4, URZ, UPT ;  /* 0x000000ff0400728c */ /* 0x000fe4000bf22070 */
[----:B------:R-:W-:Y:S02]  /*03f0*/  UPLOP3.LUT UP2, UPT, UPT, UPT, UPT, 0x80, 0x8 ;  /* 0x000000000008789c */ /* 0x000fe40003f4f070 */
[----:B---3--:R-:W-:-:S04]  /*0400*/  UISETP.NE.U32.AND UP0, UPT, UR6, URZ, UPT ;  /* 0x000000ff0600728c */ /* 0x008fc8000bf05070 */
[----:B------:R-:W-:-:S04]  /*0410*/  UISETP.NE.AND.EX UP0, UPT, UR7, URZ, UPT, UP0 ;  /* 0x000000ff0700728c */ /* 0x000fc8000bf05300 */
[----:B------:R-:W-:-:S04]  /*0420*/  UISETP.EQ.OR.EX UP3, UPT, UR5, URZ, !UP0, UP1 ;  /* 0x000000ff0500728c */ /* 0x000fc8000c762710 */
[----:B------:R-:W-:-:S05]  /*0430*/  UP2UR UR50, UPR, URZ, 0x8 ;  /* 0x00000008ff327883 */ /* 0x000fca0008000000 */
[----:B------:R-:W-:Y:S07]  /*0440*/  BRA.U !UP3, `(.L_x_8) ;  /* 0x000000010b207547 */ /* 0x000fee000b800000 */
[----:B------:R-:W-:Y:S01]  /*0450*/  UISETP.NE.U32.AND UP2, UPT, UR4, URZ, UPT ;  /* 0x000000ff0400728c */ /* 0x000fe2000bf45070 */
[----:B-----5:R-:W-:Y:S01]  /*0460*/  FSETP.NEU.AND P0, PT, R81, RZ, PT ;  /* 0x000000ff5100720b */ /* 0x020fe20003f0d000 */
[----:B------:R-:W-:Y:S02]  /*0470*/  USEL UR4, URZ, 0xffffffff, UP0 ;  /* 0xffffffffff047887 */ /* 0x000fe40008000000 */
[----:B------:R-:W-:-:S10]  /*0480*/  UISETP.NE.AND.EX UP2, UPT, UR5, URZ, UPT, UP2 ;  /* 0x000000ff0500728c */ /* 0x000fd4000bf45320 */
[----:B------:R-:W-:Y:S01]  /*0490*/  VOTEU.ANY UP1, P0 ;  /* 0x0000000000ff7886 */ /* 0x000fe20000020100 */
[----:B------:R-:W-:-:S04]  /*04a0*/  @!UP2 USEL UR4, URZ, 0xffffffff, UP1 ;  /* 0xffffffffff04a887 */ /* 0x000fc80008800000 */
[----:B------:R-:W-:-:S04]  /*04b0*/  ULOP3.LUT UR4, UR4, 0x1, URZ, 0xc0, !UPT ;  /* 0x0000000104047892 */ /* 0x000fc8000f8ec0ff */
[----:B------:R-:W-:-:S11]  /*04c0*/  UISETP.NE.U32.AND UP2, UPT, UR4, 0x1, UPT ;  /* 0x000000010400788c */ /* 0x000fd6000bf45070 */
.L_x_8:
[----:B-1----:R-:W1:Y:S01]  /*04d0*/  SHFL.IDX PT, R2, R173, RZ, 0x1f ;  /* 0x00001fffad027589 */ /* 0x002e6200000e0000 */
[----:B------:R-:W-:-:S04]  /*04e0*/  UISETP.NE.AND UP1, UPT, UR8, 0x2, UPT ;  /* 0x000000020800788c */ /* 0x000fc8000bf25270 */
[----:B------:R-:W-:Y:S01]  /*04f0*/  USEL UR6, URZ, 0x1, UP1 ;  /* 0x00000001ff067887 */ /* 0x000fe20008800000 */
[----:B-1----:R-:W-:-:S13]  /*0500*/  ISETP.NE.AND P0, PT, R2, RZ, PT ;  /* 0x000000ff0200720c */ /* 0x002fda0003f05270 */
[----:B------:R-:W-:Y:S05]  /*0510*/  @P0 BRA `(.L_x_9) ;  /* 0x0000000000580947 */ /* 0x000fea0003800000 */
[----:B------:R-:W1:Y:S01]  /*0520*/  S2UR UR5, SR_CgaCtaId ;  /* 0x00000000000579c3 */ /* 0x000e620000008800 */
[----:B------:R-:W-:Y:S01]  /*0530*/  UMOV UR7, 0x400 ;  /* 0x0000040000077882 */ /* 0x000fe20000000000 */
[----:B------:R-:W-:Y:S01]  /*0540*/  UMOV UR4, 0x1 ;  /* 0x0000000100047882 */ /* 0x000fe20000000000 */
[----:B------:R-:W-:Y:S01]  /*0550*/  ELECT P0, URZ, PT ;  /* 0x0000000000ff782f */ /* 0x000fe20003800000 */
[----:B------:R-:W-:-:S04]  /*0560*/  UIADD3 UR10, UPT, UPT, -UR4, 0x100000, URZ ;  /* 0x00100000040a7890 */ /* 0x000fc8000fffe1ff */
[----:B------:R-:W-:Y:S02]  /*0570*/  USHF.L.U32 UR11, UR10, 0xb, URZ ;  /* 0x0000000b0a0b7899 */ /* 0x000fe400080006ff */
[----:B------:R-:W-:Y:S02]  /*0580*/  USHF.L.U32 UR10, UR10, 0x1, URZ ;  /* 0x000000010a0a7899 */ /* 0x000fe400080006ff */
[----:B-1----:R-:W-:Y:S01]  /*0590*/  ULEA UR5, UR5, UR7, 0x18 ;  /* 0x0000000705057291 */ /* 0x002fe2000f8ec0ff */
[----:B------:R-:W1:Y:S11]  /*05a0*/  FENCE.VIEW.ASYNC.S ;  /* 0x00000000000073c6 */ /* 0x000e760000000000 */
[----:B-1----:R1:W3:Y:S01]  /*05b0*/  SYNCS.EXCH.64 URZ, [UR5], UR10 ;  /* 0x0000000a05ff75b2 */ /* 0x0022e20008000100 */
[----:B------:R1:W4:Y:S01]  /*05c0*/  SYNCS.EXCH.64 URZ, [UR5+0x30], UR10 ;  /* 0x0000300a05ff75b2 */ /* 0x0003220008000100 */
[----:B------:R1:W1:Y:S01]  /*05d0*/  SYNCS.EXCH.64 URZ, [UR5+0x8], UR10 ;  /* 0x0000080a05ff75b2 */ /* 0x0002620008000100 */
        /* <DEDUP_REMOVED lines=9> */
[----:B------:R-:W-:Y:S01]  /*0670*/  NOP ;  /* 0x0000000000007918 */ /* 0x000fe20000000000 */
.L_x_9:
[----:B------:R-:W2:Y:S01]  /*0680*/  SHFL.IDX PT, R2, R173, RZ, 0x1f ;  /* 0x00001fffad027589 */ /* 0x000ea200000e0000 */
[----:B------:R-:W-:Y:S01]  /*0690*/  NOP ;  /* 0x0000000000007918 */ /* 0x000fe20000000000 */
[----:B--2---:R-:W-:-:S13]  /*06a0*/  ISETP.NE.AND P0, PT, R2, 0x1, PT ;  /* 0x000000010200780c */ /* 0x004fda0003f05270 */
[----:B------:R-:W-:Y:S05]  /*06b0*/  @P0 BRA `(.L_x_10) ;  /* 0x0000000000480947 */ /* 0x000fea0003800000 */
[----:B------:R-:W2:Y:S01]  /*06c0*/  S2UR UR7, SR_CgaCtaId ;  /* 0x00000000000779c3 */ /* 0x000ea20000008800 */
[----:B------:R-:W-:Y:S01]  /*06d0*/  UMOV UR9, 0x400 ;  /* 0x0000040000097882 */ /* 0x000fe20000000000 */
[----:B-1----:R-:W-:Y:S01]  /*06e0*/  UMOV UR5, 0x20 ;  /* 0x0000002000057882 */ /* 0x002fe20000000000 */
[----:B------:R-:W-:Y:S01]  /*06f0*/  UMOV UR4, 0x80 ;  /* 0x0000008000047882 */ /* 0x000fe20000000000 */
[----:B------:R-:W-:-:S04]  /*0700*/  UIADD3 UR10, UPT, UPT, -UR5, 0x100000, URZ ;  /* 0x00100000050a7890 */ /* 0x000fc8000fffe1ff */
[----:B------:R-:W-:Y:S02]  /*0710*/  USHF.L.U32 UR11, UR10, 0xb, URZ ;  /* 0x0000000b0a0b7899 */ /* 0x000fe400080006ff */
[----:B------:R-:W-:Y:S02]  /*0720*/  USHF.L.U32 UR10, UR10, 0x1, URZ ;  /* 0x000000010a0a7899 */ /* 0x000fe400080006ff */
[----:B------:R-:W-:-:S04]  /*0730*/  UIADD3 UR4, UPT, UPT, -UR4, 0x100000, URZ ;  /* 0x0010000004047890 */ /* 0x000fc8000fffe1ff */
[----:B------:R-:W-:Y:S02]  /*0740*/  USHF.L.U32 UR5, UR4, 0xb, URZ ;  /* 0x0000000b04057899 */ /* 0x000fe400080006ff */
[----:B------:R-:W-:Y:S01]  /*0750*/  USHF.L.U32 UR4, UR4, 0x1, URZ ;  /* 0x0000000104047899 */ /* 0x000fe200080006ff */
[----:B------:R-:W-:Y:S01]  /*0760*/  ELECT P0, URZ, PT ;  /* 0x0000000000ff782f */ /* 0x000fe20003800000 */
[----:B--2---:R-:W-:Y:S01]  /*0770*/  ULEA UR7, UR7, UR9, 0x18 ;  /* 0x0000000907077291 */ /* 0x004fe2000f8ec0ff */
[----:B------:R-:W1:Y:S11]  /*0780*/  FENCE.VIEW.ASYNC.S ;  /* 0x00000000000073c6 */ /* 0x000e760000000000 */
[----:B-1----:R2:W1:Y:S01]  /*0790*/  SYNCS.EXCH.64 URZ, [UR7+0x60], UR10 ;  /* 0x0000600a07ff75b2 */ /* 0x0024620008000100 */
[----:B------:R2:W1:Y:S01]  /*07a0*/  SYNCS.EXCH.64 URZ, [UR7+0x70], UR4 ;  /* 0x0000700407ff75b2 */ /* 0x0004620008000100 */
[----:B------:R2:W1:Y:S01]  /*07b0*/  SYNCS.EXCH.64 URZ, [UR7+0x68], UR10 ;  /* 0x0000680a07ff75b2 */ /* 0x0004620008000100 */
[----:B------:R2:W1:Y:S02]  /*07c0*/  SYNCS.EXCH.64 URZ, [UR7+0x78], UR4 ;  /* 0x0000780407ff75b2 */ /* 0x0004640008000100 */
[----:B--2---:R-:W-:Y:S01]  /*07d0*/  NOP ;  /* 0x0000000000007918 */ /* 0x004fe20000000000 */
.L_x_10:
[----:B------:R-:W2:Y:S01]  /*07e0*/  SHFL.IDX PT, R2, R173, RZ, 0x1f ;  /* 0x00001fffad027589 */ /* 0x000ea200000e0000 */
[----:B------:R-:W-:Y:S01]  /*07f0*/  NOP ;  /* 0x0000000000007918 */ /* 0x000fe20000000000 */
[----:B--2---:R-:W-:-:S13]  /*0800*/  ISETP.NE.AND P0, PT, R2, 0x3, PT ;  /* 0x000000030200780c */ /* 0x004fda0003f05270 */
[----:B------:R-:W-:Y:S05]  /*0810*/  @P0 BRA `(.L_x_11) ;  /* 0x0000000000300947 */ /* 0x000fea0003800000 */
[----:B-1----:R-:W1:Y:S01]  /*0820*/  S2UR UR5, SR_CgaCtaId ;  /* 0x00000000000579c3 */ /* 0x002e620000008800 */
        /* <DEDUP_REMOVED lines=8> */
[----:B-1----:R2:W1:Y:S01]  /*08b0*/  SYNCS.EXCH.64 URZ, [UR5+0x80], UR10 ;  /* 0x0000800a05ff75b2 */ /* 0x0024620008000100 */
[----:B------:R2:W1:Y:S02]  /*08c0*/  SYNCS.EXCH.64 URZ, [UR5+0x88], UR10 ;  /* 0x0000880a05ff75b2 */ /* 0x0004640008000100 */
[----:B--2---:R-:W-:Y:S01]  /*08d0*/  NOP ;  /* 0x0000000000007918 */ /* 0x004fe20000000000 */
.L_x_11:
[----:B------:R-:W2:Y:S01]  /*08e0*/  SHFL.IDX PT, R2, R173, RZ, 0x1f ;  /* 0x00001fffad027589 */ /* 0x000ea200000e0000 */
[----:B------:R-:W-:Y:S01]  /*08f0*/  NOP ;  /* 0x0000000000007918 */ /* 0x000fe20000000000 */
[----:B--2---:R-:W-:-:S13]  /*0900*/  ISETP.NE.AND P0, PT, R2, 0x4, PT ;  /* 0x000000040200780c */ /* 0x004fda0003f05270 */
[----:B------:R-:W-:Y:S05]  /*0910*/  @P0 BRA `(.L_x_12) ;  /* 0x00000000004c0947 */ /* 0x000fea0003800000 */
[----:B-1----:R-:W1:Y:S01]  /*0920*/  S2UR UR5, SR_CgaCtaId ;  /* 0x00000000000579c3 */ /* 0x002e620000008800 */
[----:B------:R-:W-:Y:S01]  /*0930*/  UMOV UR9, 0x100 ;  /* 0x0000010000097882 */ /* 0x000fe20000000000 */
[----:B------:R-:W-:Y:S01]  /*0940*/  UMOV UR7, 0x400 ;  /* 0x0000040000077882 */ /* 0x000fe20000000000 */
[----:B------:R-:W-:Y:S01]  /*0950*/  USEL UR9, UR9, 0xe0, UP2 ;  /* 0x000000e009097887 */ /* 0x000fe20009000000 */
[----:B------:R-:W-:Y:S01]  /*0960*/  UMOV UR4, 0x1 ;  /* 0x0000000100047882 */ /* 0x000fe20000000000 */
[----:B------:R-:W-:Y:S01]  /*0970*/  ELECT P0, URZ, PT ;  /* 0x0000000000ff782f */ /* 0x000fe20003800000 */
[----:B------:R-:W-:-:S04]  /*0980*/  UIADD3 UR10, UPT, UPT, -UR4, 0x100000, URZ ;  /* 0x00100000040a7890 */ /* 0x000fc8000fffe1ff */
[----:B------:R-:W-:Y:S02]  /*0990*/  USHF.L.U32 UR11, UR10, 0xb, URZ ;  /* 0x0000000b0a0b7899 */ /* 0x000fe400080006ff */
[----:B------:R-:W-:Y:S02]  /*09a0*/  USHF.L.U32 UR10, UR10, 0x1, URZ ;  /* 0x000000010a0a7899 */ /* 0x000fe400080006ff */
[----:B------:R-:W-:-:S04]  /*09b0*/  UIADD3 UR12, UPT, UPT, -UR9, 0x100000, URZ ;  /* 0x00100000090c7890 */ /* 0x000fc8000fffe1ff */
[----:B------:R-:W-:Y:S02]  /*09c0*/  USHF.L.U32 UR13, UR12, 0xb, URZ ;  /* 0x0000000b0c0d7899 */ /* 0x000fe400080006ff */
[----:B------:R-:W-:Y:S02]  /*09d0*/  USHF.L.U32 UR12, UR12, 0x1, URZ ;  /* 0x000000010c0c7899 */ /* 0x000fe400080006ff */
[----:B-1----:R-:W-:Y:S01]  /*09e0*/  ULEA UR5, UR5, UR7, 0x18 ;  /* 0x0000000705057291 */ /* 0x002fe2000f8ec0ff */
[----:B------:R-:W1:Y:S11]  /*09f0*/  FENCE.VIEW.ASYNC.S ;  /* 0x00000000000073c6 */ /* 0x000e760000000000 */
[----:B-1----:R2:W1:Y:S01]  /*0a00*/  SYNCS.EXCH.64 URZ, [UR5+0x90], UR10 ;  /* 0x0000900a05ff75b2 */ /* 0x0024620008000100 */
[----:B------:R2:W1:Y:S01]  /*0a10*/  SYNCS.EXCH.64 URZ, [UR5+0xa0], UR12 ;  /* 0x0000a00c05ff75b2 */ /* 0x0004620008000100 */
[----:B------:R2:W1:Y:S01]  /*0a20*/  SYNCS.EXCH.64 URZ, [UR5+0x98], UR10 ;  /* 0x0000980a05ff75b2 */ /* 0x0004620008000100 */
[----:B------:R2:W1:Y:S02]  /*0a30*/  SYNCS.EXCH.64 URZ, [UR5+0xa8], UR12 ;  /* 0x0000a80c05ff75b2 */ /* 0x0004640008000100 */
[----:B--2---:R-:W-:Y:S01]  /*0a40*/  NOP ;  /* 0x0000000000007918 */ /* 0x004fe20000000000 */
.L_x_12:
        /* <DEDUP_REMOVED lines=20> */
[----:B------:R2:W1:Y:S01]  /*0b90*/  SYNCS.EXCH.64 URZ, [UR7+0xd8], UR4 ;  /* 0x0000d80407ff75b2 */ /* 0x0004620008000100 */
[----:B------:R2:W1:Y:S01]  /*0ba0*/  SYNCS.EXCH.64 URZ, [UR7+0xc0], UR10 ;  /* 0x0000c00a07ff75b2 */ /* 0x0004620008000100 */
[----:B------:R2:W1:Y:S01]  /*0bb0*/  SYNCS.EXCH.64 URZ, [UR7+0xe0], UR4 ;  /* 0x0000e00407ff75b2 */ /* 0x0004620008000100 */
[----:B------:R2:W1:Y:S01]  /*0bc0*/  SYNCS.EXCH.64 URZ, [UR7+0xc8], UR10 ;  /* 0x0000c80a07ff75b2 */ /* 0x0004620008000100 */
[----:B------:R2:W1:Y:S02]  /*0bd0*/  SYNCS.EXCH.64 URZ, [UR7+0xe8], UR4 ;  /* 0x0000e80407ff75b2 */ /* 0x0004640008000100 */
[----:B--2---:R-:W-:Y:S01]  /*0be0*/  NOP ;  /* 0x0000000000007918 */ /* 0x004fe20000000000 */
.L_x_13:
        /* <DEDUP_REMOVED lines=18> */
.L_x_14:
[----:B-1----:R-:W1:Y:S01]  /*0d10*/  S2UR UR5, SR_CTAID.X ;  /* 0x00000000000579c3 */ /* 0x002e620000002500 */
[----:B------:R-:W-:-:S05]  /*0d20*/  CS2R.32 R170, SR_CgaSize ;  /* 0x0000000000aa7805 */ /* 0x000fca0000008a00 */
[----:B------:R-:W-:-:S05]  /*0d30*/  IMAD R170, R170, -0xa0, RZ ;  /* 0xffffff60aaaa7824 */ /* 0x000fca00078e02ff */
[----:B------:R-:W-:-:S14]  /*0d40*/  R2UR UR9, R170 ;  /* 0x00000000aa0972ca */ /* 0x000fdc00000e0000 */
[----:B------:R-:W2:Y:S01]  /*0d50*/  LDCU UR9, c[0x0][UR9+0x2b0] ;  /* 0x00005600090977ac */ /* 0x000ea20008000800 */
[----:B------:R-:W-:Y:S01]  /*0d60*/  NOP ;  /* 0x0000000000007918 */ /* 0x000fe20000000000 */
[----:B------:R-:W-:-:S05]  /*0d70*/  CS2R.32 R170, SR_CgaSize ;  /* 0x0000000000aa7805 */ /* 0x000fca0000008a00 */
[----:B------:R-:W-:-:S05]  /*0d80*/  IMAD R170, R170, -0xa0, RZ ;  /* 0xffffff60aaaa7824 */ /* 0x000fca00078e02ff */
[----:B------:R-:W-:-:S14]  /*0d90*/  R2UR UR7, R170 ;  /* 0x00000000aa0772ca */ /* 0x000fdc00000e0000 */
[----:B------:R-:W3:Y:S01]  /*0da0*/  LDCU UR7, c[0x0][UR7+0x2b4] ;  /* 0x00005680070777ac */ /* 0x000ee20008000800 */
[----:B------:R-:W4:Y:S08]  /*0db0*/  S2UR UR4, SR_CTAID.Y ;  /* 0x00000000000479c3 */ /* 0x000f300000002600 */
[----:B------:R-:W3:Y:S01]  /*0dc0*/  LDC R9, c[0x0][0xb24] ;  /* 0x0002c900ff097b82 */ /* 0x000ee20000000800 */
[----:B-1----:R-:W-:-:S02]  /*0dd0*/  I2FP.F32.U32 R5, UR5 ;  /* 0x0000000500057c45 */ /* 0x002fc40008201000 */
[----:B------:R-:W-:-:S05]  /*0de0*/  CS2R.32 R3, SR_CgaSize ;  /* 0x0000000000037805 */ /* 0x000fca0000008a00 */
[----:B------:R-:W-:-:S06]  /*0df0*/  IMAD R3, R3, -0xa0, RZ ;  /* 0xffffff6003037824 */ /* 0x000fcc00078e02ff */
[----:B------:R-:W1:Y:S01]  /*0e00*/  LDC R3, c[0x0][R3+0x2a0] ;  /* 0x0000a80003037b82 */ /* 0x000e620000000800 */
[----:B------:R-:W-:Y:S01]  /*0e10*/  MOV R21, UR5 ;  /* 0x0000000500157c02 */ /* 0x000fe20008000f00 */
[----:B--2---:R-:W-:Y:S01]  /*0e20*/  FMUL R5, R5, UR9 ;  /* 0x0000000905057c20 */ /* 0x004fe20008400000 */
[----:B----4-:R-:W-:Y:S02]  /*0e30*/  I2FP.F32.U32 R4, UR4 ;  /* 0x0000000400047c45 */ /* 0x010fe40008201000 */
[----:B------:R-:W-:-:S05]  /*0e40*/  CS2R.32 R2, SR_CgaSize ;  /* 0x0000000000027805 */ /* 0x000fca0000008a00 */
[----:B------:R-:W-:-:S06]  /*0e50*/  IMAD R2, R2, -0xa0, RZ ;  /* 0xffffff6002027824 */ /* 0x000fcc00078e02ff */
[----:B------:R-:W2:Y:S01]  /*0e60*/  LDC R2, c[0x0][R2+0x2a4] ;  /* 0x0000a90002027b82 */ /* 0x000ea20000000800 */
[----:B------:R-:W4:Y:S01]  /*0e70*/  F2I.U32.TRUNC.NTZ R170, R5 ;  /* 0x0000000500aa7305 */ /* 0x000f22000020f000 */
[----:B------:R-:W-:Y:S01]  /*0e80*/  MOV R20, UR4 ;  /* 0x0000000400147c02 */ /* 0x000fe20008000f00 */
[----:B---3--:R-:W-:-:S05]  /*0e90*/  FMUL R4, R4, UR7 ;  /* 0x0000000704047c20 */ /* 0x008fca0008400000 */
[----:B------:R-:W-:Y:S01]  /*0ea0*/  BAR.SYNC.DEFER_BLOCKING 0x0 ;  /* 0x0000000000007b1d */ /* 0x000fe20000010000 */
[----:B------:R-:W-:-:S05]  /*0eb0*/  ISETP.GE.AND P0, PT, R9, 0x1, PT ;  /* 0x000000010900780c */ /* 0x000fca0003f06270 */
[----:B------:R-:W3:Y:S02]  /*0ec0*/  F2I.U32.TRUNC.NTZ R147, R4 ;  /* 0x0000000400937305 */ /* 0x000ee4000020f000 */
[----:B------:R-:W2:Y:S01]  /*0ed0*/  S2UR UR36, SR_CTAID.Z ;  /* 0x00000000002479c3 */ /* 0x000ea20000002700 */
[----:B----4-:R-:W-:-:S05]  /*0ee0*/  IADD3 R170, PT, PT, -R170, RZ, RZ ;  /* 0x000000ffaaaa7210 */ /* 0x010fca0007ffe1ff */
[----:B-1----:R-:W-:Y:S01]  /*0ef0*/  IMAD R170, R3, R170, UR5 ;  /* 0x0000000503aa7e24 */ /* 0x002fe2000f8e02aa */
[----:B---3--:R-:W-:-:S05]  /*0f00*/  IADD3 R147, PT, PT, -R147, RZ, RZ ;  /* 0x000000ff93937210 */ /* 0x008fca0007ffe1ff */
[----:B--2---:R-:W-:Y:S01]  /*0f10*/  IMAD R147, R2, R147, UR4 ;  /* 0x0000000402937e24 */ /* 0x004fe2000f8e0293 */
[----:B------:R-:W-:Y:S06]  /*0f20*/  @!P0 BRA `(.L_x_15) ;  /* 0x0000000000b88947 */ /* 0x000fec0003800000 */
[----:B------:R-:W1:Y:S01]  /*0f30*/  LDC.64 R4, c[0x0][0xb18] ;  /* 0x0002c600ff047b82 */ /* 0x000e620000000a00 */
[----:B------:R-:W-:-:S07]  /*0f40*/  ISETP.NE.AND P0, PT, R9, 0x1, PT ;  /* 0x000000010900780c */ /* 0x000fce0003f05270 */
[----:B------:R-:W2:Y:S08]  /*0f50*/  LDC R10, c[0x0][0xb0c] ;  /* 0x0002c300ff0a7b82 */ /* 0x000eb00000000800 */
[----:B------:R-:W3:Y:S08]  /*0f60*/  LDC R11, c[0x0][0x370] ;  /* 0x0000dc00ff0b7b82 */ /* 0x000ef00000000800 */
[----:B------:R-:W4:Y:S01]  /*0f70*/  LDC R12, c[0x0][0x374] ;  /* 0x0000dd00ff0c7b82 */ /* 0x000f220000000800 */
[----:B-1----:R-:W-:-:S07]  /*0f80*/  ISETP.NE.AND P1, PT, R4, 0x1, PT ;  /* 0x000000010400780c */ /* 0x002fce0003f25270 */
[----:B------:R-:W3:Y:S01]  /*0f90*/  LDC.64 R6, c[0x0][0xb10] ;  /* 0x0002c400ff067b82 */ /* 0x000ee20000000a00 */
[----:B--2---:R-:W-:-:S07]  /*0fa0*/  ISETP.NE.AND P2, PT, R10, 0x1, PT ;  /* 0x000000010a00780c */ /* 0x004fce0003f45270 */
[----:B------:R-:W1:Y:S08]  /*0fb0*/  LDC R8, c[0x0][0xb20] ;  /* 0x0002c800ff087b82 */ /* 0x000e700000000800 */
[----:B------:R-:W2:Y:S01]  /*0fc0*/  LDC.64 R2, c[0x0][0xb28] ;  /* 0x0002ca00ff027b82 */ /* 0x000ea20000000a00 */
[----:B----4-:R-:W-:-:S04]  /*0fd0*/  IMAD.HI.U32 R13, R12, R5, RZ ;  /* 0x000000050c0d7227 */ /* 0x010fc800078e00ff */
[----:B------:R-:W-:-:S04]  /*0fe0*/  IMAD.HI.U32 R5, R20, R5, RZ ;  /* 0x0000000514057227 */ /* 0x000fc800078e00ff */
[----:B---3--:R-:W-:-:S04]  /*0ff0*/  IMAD.HI.U32 R14, R11, R6, RZ ;  /* 0x000000060b0e7227 */ /* 0x008fc800078e00ff */
[C---:B------:R-:W-:Y:S01]  /*1000*/  IMAD.HI.U32 R16, R21.reuse, R6, RZ ;  /* 0x0000000615107227 */ /* 0x040fe200078e00ff */
[-C--:B------:R-:W-:Y:S02]  /*1010*/  @P2 SHF.R.U32.HI R11, RZ, R7.reuse, R14 ;  /* 0x00000007ff0b2219 */ /* 0x080fe4000001160e */
[-C--:B-1----:R-:W-:Y:S02]  /*1020*/  @P1 SHF.R.U32.HI R12, RZ, R8.reuse, R13 ;  /* 0x00000008ff0c1219 */ /* 0x082fe4000001160d */
[----:B------:R-:W-:Y:S02]  /*1030*/  SHF.R.U32.HI R5, RZ, R8, R5 ;  /* 0x00000008ff057219 */ /* 0x000fe40000011605 */
[----:B------:R-:W-:Y:S02]  /*1040*/  SHF.R.U32.HI R16, RZ, R7, R16 ;  /* 0x00000007ff107219 */ /* 0x000fe40000011610 */
[----:B------:R-:W-:Y:S01]  /*1050*/  SEL R5, R20, R5, !P1 ;  /* 0x0000000514057207 */ /* 0x000fe20004800000 */
[----:B--2---:R-:W-:Y:S01]  /*1060*/  IMAD.HI.U32 R14, R12, R2, RZ ;  /* 0x000000020c0e7227 */ /* 0x004fe200078e00ff */
[----:B------:R-:W-:-:S02]  /*1070*/  SEL R7, R21, R16, !P2 ;  /* 0x0000001015077207 */ /* 0x000fc40005000000 */
[----:B------:R-:W-:Y:S01]  /*1080*/  IADD3 R13, PT, PT, -R5, RZ, RZ ;  /* 0x000000ff050d7210 */ /* 0x000fe20007ffe1ff */
[----:B------:R-:W-:Y:S01]  /*1090*/  IMAD.HI.U32 R6, R11, R2, RZ ;  /* 0x000000020b067227 */ /* 0x000fe200078e00ff */
[----:B------:R-:W-:-:S03]  /*10a0*/  @P0 SHF.R.U32.HI R12, RZ, R3, R14 ;  /* 0x00000003ff0c0219 */ /* 0x000fc6000001160e */
[----:B------:R-:W-:Y:S01]  /*10b0*/  IMAD R13, R4, R13, R20 ;  /* 0x0000000d040d7224 */ /* 0x000fe200078e0214 */
[----:B------:R-:W-:Y:S01]  /*10c0*/  @P0 SHF.R.U32.HI R11, RZ, R3, R6 ;  /* 0x00000003ff0b0219 */ /* 0x000fe20000011606 */
[----:B------:R-:W-:-:S04]  /*10d0*/  IMAD R12, R12, R9, RZ ;  /* 0x000000090c0c7224 */ /* 0x000fc800078e02ff */
[----:B------:R-:W-:Y:S01]  /*10e0*/  IMAD R6, R11, R9, RZ ;  /* 0x000000090b067224 */ /* 0x000fe200078e02ff */
[----:B------:R-:W-:-:S04]  /*10f0*/  ISETP.GE.AND P1, PT, R5, R12, PT ;  /* 0x0000000c0500720c */ /* 0x000fc80003f26270 */
[----:B------:R-:W-:Y:S01]  /*1100*/  ISETP.GE.OR P1, PT, R7, R6, P1 ;  /* 0x000000060700720c */ /* 0x000fe20000f26670 */
[----:B------:R-:W-:-:S05]  /*1110*/  IMAD.HI.U32 R6, R5, R2, RZ ;  /* 0x0000000205067227 */ /* 0x000fca00078e00ff */
[----:B------:R-:W-:-:S04]  /*1120*/  SHF.R.U32.HI R6, RZ, R3, R6 ;  /* 0x00000003ff067219 */ /* 0x000fc80000011606 */
[----:B------:R-:W-:-:S03]  /*1130*/  SEL R6, R5, R6, !P0 ;  /* 0x0000000605067207 */ /* 0x000fc60004000000 */
[----:B------:R-:W-:Y:S01]  /*1140*/  @!P1 IMAD.HI.U32 R8, R7, R2, RZ ;  /* 0x0000000207089227 */ /* 0x000fe200078e00ff */
[----:B------:R-:W-:-:S04]  /*1150*/  IADD3 R2, PT, PT, -R6, RZ, RZ ;  /* 0x000000ff06027210 */ /* 0x000fc80007ffe1ff */
[----:B------:R-:W-:Y:S01]  /*1160*/  @!P1 SHF.R.U32.HI R8, RZ, R3, R8 ;  /* 0x00000003ff089219 */ /* 0x000fe20000011608 */
[----:B------:R-:W-:-:S03]  /*1170*/  IMAD R2, R9, R2, R5 ;  /* 0x0000000209027224 */ /* 0x000fc600078e0205 */
[----:B------:R-:W-:-:S05]  /*1180*/  @!P1 SEL R3, R7, R8, !P0 ;  /* 0x0000000807039207 */ /* 0x000fca0004000000 */
[--C-:B------:R-:W-:Y:S02]  /*1190*/  @!P1 IMAD.IADD R6, R6, 0x1, -R3.reuse ;  /* 0x0000000106069824 */ /* 0x100fe400078e0a03 */
[----:B------:R-:W-:Y:S01]  /*11a0*/  @!P1 IMAD R3, R2, R11, R3 ;  /* 0x0000000b02039224 */ /* 0x000fe200078e0203 */
[----:B------:R-:W-:Y:S01]  /*11b0*/  IADD3 R2, PT, PT, -R7, RZ, RZ ;  /* 0x000000ff07027210 */ /* 0x000fe20007ffe1ff */
[----:B------:R-:W-:Y:S02]  /*11c0*/  @!P1 IMAD R5, R6, R9, R7 ;  /* 0x0000000906059224 */ /* 0x000fe400078e0207 */
[----:B------:R-:W-:Y:S02]  /*11d0*/  @!P1 IMAD.MOV.U32 R7, RZ, RZ, R3 ;  /* 0x000000ffff079224 */ /* 0x000fe400078e0003 */
[----:B------:R-:W-:Y:S02]  /*11e0*/  IMAD R2, R10, R2, R21 ;  /* 0x000000020a027224 */ /* 0x000fe400078e0215 */
[----:B------:R-:W-:-:S02]  /*11f0*/  IMAD R20, R5, R4, R13 ;  /* 0x0000000405147224 */ /* 0x000fc400078e020d */
[----:B------:R-:W-:Y:S02]  /*1200*/  IMAD R21, R7, R10, R2 ;  /* 0x0000000a07157224 */ /* 0x000fe400078e0202 */
.L_x_15:
[----:B------:R-:W1:Y:S01]  /*1210*/  LDCU UR4, c[0x0][0xb30] ;  /* 0x00016600ff0477ac */ /* 0x000e620008000800 */
[----:B------:R-:W2:Y:S08]  /*1220*/  S2UR UR37, SR_CgaCtaId ;  /* 0x00000000002579c3 */ /* 0x000eb00000008800 */
[----:B------:R-:W3:Y:S01]  /*1230*/  LDC R72, c[0x0][0xb24] ;  /* 0x0002c900ff487b82 */ /* 0x000ee20000000800 */
[----:B-1----:R-:W-:-:S09]  /*1240*/  UISETP.NE.AND UP1, UPT, UR4, 0x1, UPT ;  /* 0x000000010400788c */ /* 0x002fd2000bf25270 */
[----:B--2---:R-:W-:Y:S05]  /*1250*/  BRA.U UP1, `(.L_x_16) ;  /* 0x0000000101407547 */ /* 0x004fea000b800000 */
[----:B------:R-:W1:Y:S08]  /*1260*/  LDC.64 R4, c[0x0][0xb10] ;  /* 0x0002c400ff047b82 */ /* 0x000e700000000a00 */
[----:B------:R-:W2:Y:S08]  /*1270*/  LDC.64 R2, c[0x0][0xb18] ;  /* 0x0002c600ff027b82 */ /* 0x000eb00000000a00 */
[----:B------:R-:W4:Y:S08]  /*1280*/  LDC R6, c[0x0][0xb20] ;  /* 0x0002c800ff067b82 */ /* 0x000f300000000800 */
[----:B------:R-:W3:Y:S01]  /*1290*/  LDC R8, c[0x0][0xb0c] ;  /* 0x0002c300ff087b82 */ /* 0x000ee20000000800 */
[----:B-1----:R-:W-:-:S05]  /*12a0*/  IMAD.HI.U32 R4, R21, R4, RZ ;  /* 0x0000000415047227 */ /* 0x002fca00078e00ff */
[----:B------:R-:W-:Y:S01]  /*12b0*/  SHF.R.U32.HI R4, RZ, R5, R4 ;  /* 0x00000005ff047219 */ /* 0x000fe20000011604 */
[----:B--2---:R-:W-:Y:S01]  /*12c0*/  IMAD.HI.U32 R3, R20, R3, RZ ;  /* 0x0000000314037227 */ /* 0x004fe200078e00ff */
[----:B------:R-:W-:-:S04]  /*12d0*/  ISETP.NE.AND P0, PT, R2, 0x1, PT ;  /* 0x000000010200780c */ /* 0x000fc80003f05270 */
[----:B----4-:R-:W-:-:S04]  /*12e0*/  SHF.R.U32.HI R3, RZ, R6, R3 ;  /* 0x00000006ff037219 */ /* 0x010fc80000011603 */
[----:B------:R-:W-:Y:S02]  /*12f0*/  SEL R3, R20, R3, !P0 ;  /* 0x0000000314037207 */ /* 0x000fe40004000000 */
[----:B---3--:R-:W-:-:S04]  /*1300*/  ISETP.NE.AND P1, PT, R8, 0x1, PT ;  /* 0x000000010800780c */ /* 0x008fc80003f25270 */
[----:B------:R-:W-:-:S05]  /*1310*/  SEL R4, R21, R4, !P1 ;  /* 0x0000000415047207 */ /* 0x000fca0004800000 */
[----:B------:R-:W-:Y:S02]  /*1320*/  IMAD.IADD R5, R3, 0x1, -R4 ;  /* 0x0000000103057824 */ /* 0x000fe400078e0a04 */
[----:B------:R-:W-:Y:S02]  /*1330*/  IMAD.IADD R3, R4, 0x1, -R3 ;  /* 0x0000000104037824 */ /* 0x000fe400078e0a03 */
[----:B------:R-:W-:Y:S02]  /*1340*/  IMAD R21, R5, R8, R21 ;  /* 0x0000000805157224 */ /* 0x000fe400078e0215 */
[----:B------:R-:W-:-:S07]  /*1350*/  IMAD R20, R3, R2, R20 ;  /* 0x0000000203147224 */ /* 0x000fce00078e0214 */
.L_x_16:
[----:B------:R-:W-:Y:S01]  /*1360*/  BAR.SYNC.DEFER_BLOCKING 0x0 ;  /* 0x0000000000007b1d */ /* 0x000fe20000010000 */
[----:B------:R-:W-:Y:S01]  /*1370*/  UISETP.NE.AND UP1, UPT, UR8, 0x2, UPT ;  /* 0x000000020800788c */ /* 0x000fe2000bf25270 */
[----:B------:R-:W-:Y:S02]  /*1380*/  ISETP.NE.OR P5, PT, R0, 0x2, !P5 ;  /* 0x000000020000780c */ /* 0x000fe40006fa5670 */
[----:B------:R-:W-:-:S06]  /*1390*/  LOP3.LUT R2, R189, 0x1f, RZ, 0xc0, !PT ;  /* 0x0000001fbd027812 */ /* 0x000fcc00078ec0ff */
[----:B------:R-:W-:Y:S05]  /*13a0*/  BRA.U UP1, `(.L_x_17) ;  /* 0x00000011019c7547 */ /* 0x000fea000b800000 */
[----:B------:R-:W1:Y:S01]  /*13b0*/  LDCU UR13, c[0x0][0x38c] ;  /* 0x00007180ff0d77ac */ /* 0x000e620008000800 */
[----:B------:R-:W2:Y:S01]  /*13c0*/  LDC R9, c[0x0][0x370] ;  /* 0x0000dc00ff097b82 */ /* 0x000ea20000000800 */
[----:B------:R-:W-:Y:S01]  /*13d0*/  PLOP3.LUT P1, PT, PT, PT, UP2, 0x80, 0x8 ;  /* 0x000000000008781c */ /* 0x000fe20003f2f028 */
[----:B------:R-:W-:Y:S01]  /*13e0*/  IMAD.MOV.U32 R15, RZ, RZ, 0x1 ;  /* 0x00000001ff0f7424 */ /* 0x000fe200078e00ff */
[----:B------:R-:W-:Y:S01]  /*13f0*/  ISETP.EQ.OR P4, PT, R2, RZ, P5 ;  /* 0x000000ff0200720c */ /* 0x000fe20002f82670 */
[----:B------:R-:W-:Y:S01]  /*1400*/  IMAD.MOV.U32 R14, RZ, RZ, RZ ;  /* 0x000000ffff0e7224 */ /* 0x000fe200078e00ff */
[----:B------:R-:W-:Y:S02]  /*1410*/  PLOP3.LUT P1, PT, P1, PT, PT, 0x8, 0x80 ;  /* 0x000000000080781c */ /* 0x000fe40000f2e170 */
[----:B------:R-:W-:Y:S01]  /*1420*/  CS2R R12, SRZ ;  /* 0x00000000000c7805 */ /* 0x000fe2000001ff00 */
[----:B------:R-:W-:Y:S01]  /*1430*/  IMAD.MOV.U32 R10, RZ, RZ, 0x1 ;  /* 0x00000001ff0a7424 */ /* 0x000fe200078e00ff */
[----:B------:R-:W4:Y:S01]  /*1440*/  LDC R0, c[0x0][0x374] ;  /* 0x0000dd00ff007b82 */ /* 0x000f220000000800 */
[----:B------:R-:W2:Y:S01]  /*1450*/  LDCU.64 UR22, c[0x0][0x348] ;  /* 0x00006900ff1677ac */ /* 0x000ea20008000a00 */
[----:B------:R-:W-:Y:S01]  /*1460*/  UMOV UR6, URZ ;  /* 0x000000ff00067c82 */ /* 0x000fe20008000000 */
[----:B-1----:R-:W-:-:S04]  /*1470*/  UIADD3 UR5, UPT, UPT, UR13, 0x7f, URZ ;  /* 0x0000007f0d057890 */ /* 0x002fc8000fffe0ff */
[----:B------:R-:W-:-:S04]  /*1480*/  USHF.R.S32.HI UR4, URZ, 0x1f, UR5 ;  /* 0x0000001fff047899 */ /* 0x000fc80008011405 */
[----:B------:R-:W-:-:S04]  /*1490*/  ULEA.HI UR4, UR4, UR5, URZ, 0x7 ;  /* 0x0000000504047291 */ /* 0x000fc8000f8f38ff */
[----:B------:R-:W-:Y:S02]  /*14a0*/  USHF.R.S32.HI UR15, URZ, 0x7, UR4 ;  /* 0x00000007ff0f7899 */ /* 0x000fe40008011404 */
[----:B------:R-:W-:Y:S02]  /*14b0*/  UIADD3 UR4, UPT, UPT, UR13, -0x1, URZ ;  /* 0xffffffff0d047890 */ /* 0x000fe4000fffe0ff */
[----:B------:R-:W-:Y:S02]  /*14c0*/  UISETP.LT.U32.AND UP0, UPT, UR15, 0x6, UPT ;  /* 0x000000060f00788c */ /* 0x000fe4000bf01070 */
[----:B------:R-:W-:Y:S02]  /*14d0*/  UISETP.GE.U32.AND UP1, UPT, UR4, -0xff, UPT ;  /* 0xffffff010400788c */ /* 0x000fe4000bf26070 */
[----:B------:R-:W-:Y:S02]  /*14e0*/  USEL UR14, UR15, 0x6, UP0 ;  /* 0x000000060f0e7887 */ /* 0x000fe40008000000 */
[----:B------:R-:W-:-:S02]  /*14f0*/  UIADD3 UR13, UPT, UPT, UR13, 0xfe, URZ ;  /* 0x000000fe0d0d7890 */ /* 0x000fc4000fffe0ff */
[----:B------:R-:W-:Y:S02]  /*1500*/  UIADD3 UR5, UPT, UPT, UR14, -0x1, URZ ;  /* 0xffffffff0e057890 */ /* 0x000fe4000fffe0ff */
[----:B------:R-:W-:-:S03]  /*1510*/  UIADD3 UR7, UPT, UPT, UR15, -UR14, URZ ;  /* 0x8000000e0f077290 */ /* 0x000fc6000fffe0ff */
[----:B------:R-:W-:-:S04]  /*1520*/  @UP1 UIADD3 UR5, UPT, UPT, UR14, URZ, URZ ;  /* 0x000000ff0e051290 */ /* 0x000fc8000fffe0ff */
[----:B--2---:R-:W-:-:S12]  /*1530*/  UIADD3 UR5, UPT, UPT, UR5, 0x1, URZ ;  /* 0x0000000105057890 */ /* 0x004fd8000fffe0ff */
.L_x_35:
[----:B------:R-:W-:Y:S01]  /*1540*/  UISETP.NE.AND UP0, UPT, UR37, URZ, UPT ;  /* 0x000000ff2500728c */ /* 0x000fe2000bf05270 */
[----:B------:R-:W1:Y:S08]  /*1550*/  S2UR UR37, SR_CgaCtaId ;  /* 0x00000000002579c3 */ /* 0x000e700000008800 */
[----:B------:R-:W-:Y:S05]  /*1560*/  BRA.U UP0, `(.L_x_18) ;  /* 0x0000000100347547 */ /* 0x000fea000b800000 */
[----:B------:R-:W2:Y:S01]  /*1570*/  S2R R2, SR_CgaCtaId ;  /* 0x0000000000027919 */ /* 0x000ea20000008800 */
[----:B------:R-:W-:-:S04]  /*1580*/  MOV R3, 0x400 ;  /* 0x0000040000037802 */ /* 0x000fc80000000f00 */
[----:B--2---:R-:W-:Y:S02]  /*1590*/  LEA R3, R2, R3, 0x18 ;  /* 0x0000000302037211 */ /* 0x004fe400078ec0ff */
[----:B------:R-:W-:-:S03]  /*15a0*/  SHF.L.U32 R2, R10, 0x1f, RZ ;  /* 0x0000001f0a027819 */ /* 0x000fc600000006ff */
[----:B------:R-:W-:-:S04]  /*15b0*/  IMAD R3, R12, 0x8, R3 ;  /* 0x000000080c037824 */ /* 0x000fc800078e0203 */
[----:B------:R-:W2:Y:S02]  /*15c0*/  SYNCS.PHASECHK.TRANS64.TRYWAIT P0, [R3+URZ+0x100], R2 ;  /* 0x00010002030075a7 */ /* 0x000ea400080011ff */
[----:B--2---:R-:W-:Y:S05]  /*15d0*/  @!P0 BRA `(.L_x_19) ;  /* 0x0000006c005c8947 */ /* 0x004fea0003800000 */
.L_x_108:
[----:B------:R-:W-:Y:S01]  /*15e0*/  VIADD R12, R12, 0x1 ;  /* 0x000000010c0c7836 */ /* 0x000fe20000000000 */
[----:B------:R2:W-:Y:S04]  /*15f0*/  SYNCS.ARRIVE.TRANS64.A1T0 RZ, [R3+URZ+0xf0], RZ ;  /* 0x0000f0ff03ff79a7 */ /* 0x0005e800081000ff */
[----:B------:R-:W-:-:S04]  /*1600*/  ISETP.NE.AND P0, PT, R12, 0x2, PT ;  /* 0x000000020c00780c */ /* 0x000fc80003f05270 */
[----:B------:R-:W-:Y:S02]  /*1610*/  SEL R12, R12, RZ, P0 ;  /* 0x000000ff0c0c7207 */ /* 0x000fe40000000000 */
[----:B--2---:R-:W-:-:S04]  /*1620*/  SEL R3, RZ, 0x1, P0 ;  /* 0x00000001ff037807 */ /* 0x004fc80000000000 */
[----:B------:R-:W-:-:S07]  /*1630*/  LOP3.LUT R10, R10, R3, RZ, 0x3c, !PT ;  /* 0x000000030a0a7212 */ /* 0x000fce00078e3cff */
.L_x_18:
[----:B------:R-:W-:Y:S01]  /*1640*/  UMOV UR4, 0x400 ;  /* 0x0000040000047882 */ /* 0x000fe20000000000 */
[----:B------:R-:W-:Y:S01]  /*1650*/  SHF.L.U32 R2, R15, 0x1f, RZ ;  /* 0x0000001f0f027819 */ /* 0x000fe200000006ff */
[----:B-1----:R-:W-:Y:S01]  /*1660*/  ULEA UR4, UR37, UR4, 0x18 ;  /* 0x0000000425047291 */ /* 0x002fe2000f8ec0ff */
[----:B------:R-:W-:Y:S01]  /*1670*/  R2UR UR35, R21 ;  /* 0x00000000152372ca */ /* 0x000fe200000e0000 */
[----:B------:R-:W-:Y:S01]  /*1680*/  UISETP.GE.U32.AND UP0, UPT, UR13, 0xff, UPT ;  /* 0x000000ff0d00788c */ /* 0x000fe2000bf06070 */
[----:B------:R-:W-:Y:S01]  /*1690*/  R2UR UR11, R20 ;  /* 0x00000000140b72ca */ /* 0x000fe200000e0000 */
[----:B------:R-:W-:Y:S01]  /*16a0*/  ULEA UR8, UR6, UR4, 0x3 ;  /* 0x0000000406087291 */ /* 0x000fe2000f8e18ff */
[----:B------:R-:W-:-:S08]  /*16b0*/  UMOV UR24, URZ ;  /* 0x000000ff00187c82 */ /* 0x000fd00008000000 */
[----:B------:R1:W2:Y:S01]  /*16c0*/  SYNCS.PHASECHK.TRANS64.TRYWAIT P0, [UR8+0x30], R2 ;  /* 0x00003002ff0075a7 */ /* 0x0002a20008001108 */
[----:B------:R-:W-:Y:S02]  /*16d0*/  USHF.L.U32 UR35, UR35, 0x7, URZ ;  /* 0x0000000723237899 */ /* 0x000fe400080006ff */
[----:B------:R-:W-:Y:S01]  /*16e0*/  USHF.L.U32 UR11, UR11, 0x7, URZ ;  /* 0x000000070b0b7899 */ /* 0x000fe200080006ff */
[----:B------:R-:W-:Y:S11]  /*16f0*/  BRA.U !UP0, `(.L_x_20) ;  /* 0x0000000108a47547 */ /* 0x000ff6000b800000 */
[----:B------:R-:W-:Y:S01]  /*1700*/  UMOV UR16, URZ ;  /* 0x000000ff00107c82 */ /* 0x000fe20008000000 */
[----:B------:R-:W-:-:S05]  /*1710*/  UMOV UR17, UR6 ;  /* 0x0000000600117c82 */ /* 0x000fca0008000000 */
.L_x_25:
[----:B-1----:R-:W-:Y:S01]  /*1720*/  ULEA UR33, UR17, UR4, 0x3 ;  /* 0x0000000411217291 */ /* 0x002fe2000f8e18ff */
[----:B--2---:R-:W-:Y:S01]  /*1730*/  @!P5 MOV R3, 0x8000 ;  /* 0x000080000003d802 */ /* 0x004fe20000000f00 */
[----:B--2---:R-:W-:Y:S10]  /*1740*/  @P0 BRA `(.L_x_21) ;  /* 0x00000000000c0947 */ /* 0x004ff40003800000 */
[----:B------:R-:W-:-:S04]  /*1750*/  SHF.L.U32 R5, R15, 0x1f, RZ ;  /* 0x0000001f0f057819 */ /* 0x000fc800000006ff */
[----:B------:R-:W2:Y:S02]  /*1760*/  SYNCS.PHASECHK.TRANS64.TRYWAIT P0, [UR33+0x30], R5 ;  /* 0x00003005ff0075a7 */ /* 0x000ea40008001121 */
[----:B--2---:R-:W-:Y:S05]  /*1770*/  @!P0 BRA `(.L_x_22) ;  /* 0x0000006c00088947 */ /* 0x004fea0003800000 */
.L_x_21:
[----:B------:R2:W-:Y:S01]  /*1780*/  @!P5 SYNCS.ARRIVE.TRANS64 RZ, [UR33], R3 ;  /* 0x00000003ffffd9a7 */ /* 0x0005e20008000021 */
[----:B------:R-:W-:Y:S04]  /*1790*/  BSSY.RECONVERGENT B0, `(.L_x_23) ;  /* 0x0000003000007945 */ /* 0x000fe80003800200 */
[----:B------:R-:W-:Y:S05]  /*17a0*/  @P4 BRA `(.L_x_24) ;  /* 0x0000000000044947 */ /* 0x000fea0003800000 */
[----:B------:R-:W-:Y:S05]  /*17b0*/  BPT.TRAP 0x1 ;  /* 0x000000040000795c */ /* 0x000fea0000300000 */
.L_x_24:
[----:B------:R-:W-:Y:S05]  /*17c0*/  BSYNC.RECONVERGENT B0 ;  /* 0x0000000000007941 */ /* 0x000fea0003800200 */
.L_x_23:
[----:B------:R-:W-:Y:S02]  /*17d0*/  UIADD3 UR6, UPT, UPT, UR17, 0x1, URZ ;  /* 0x0000000111067890 */ /* 0x000fe4000fffe0ff */
[----:B------:R-:W-:Y:S02]  /*17e0*/  UIADD3 UR26, UP1, UPT, UR22, 0x80, URZ ;  /* 0x00000080161a7890 */ /* 0x000fe4000ff3e0ff */
[----:B------:R-:W-:Y:S02]  /*17f0*/  UISETP.NE.AND UP0, UPT, UR6, 0x6, UPT ;  /* 0x000000060600788c */ /* 0x000fe4000bf05270 */
[----:B------:R-:W-:Y:S02]  /*1800*/  USHF.L.U32 UR34, UR16, 0x7, URZ ;  /* 0x0000000710227899 */ /* 0x000fe400080006ff */
[----:B------:R-:W-:Y:S02]  /*1810*/  USEL UR9, URZ, 0x1, UP0 ;  /* 0x00000001ff097887 */ /* 0x000fe40008000000 */
[----:B------:R-:W-:-:S02]  /*1820*/  USEL UR6, UR6, URZ, UP0 ;  /* 0x000000ff06067287 */ /* 0x000fc40008000000 */
[----:B------:R-:W-:Y:S02]  /*1830*/  UIADD3 UR20, UP0, UPT, UR22, 0x180, URZ ;  /* 0x0000018016147890 */ /* 0x000fe4000ff1e0ff */
[----:B------:R-:W-:Y:S01]  /*1840*/  ULEA UR8, UR6, UR4, 0x3 ;  /* 0x0000000406087291 */ /* 0x000fe2000f8e18ff */
[----:B------:R-:W-:Y:S01]  /*1850*/  LOP3.LUT R15, R15, UR9, RZ, 0x3c, !PT ;  /* 0x000000090f0f7c12 */ /* 0x000fe2000f8e3cff */
[----:B------:R-:W-:Y:S02]  /*1860*/  UIADD3.X UR27, UPT, UPT, URZ, UR23, URZ, UP1, !UPT ;  /* 0x00000017ff1b7290 */ /* 0x000fe40008ffe4ff */
[----:B------:R-:W-:Y:S01]  /*1870*/  UIADD3.X UR21, UPT, UPT, URZ, UR23, URZ, UP0, !UPT ;  /* 0x00000017ff157290 */ /* 0x000fe200087fe4ff */
[----:B-1----:R-:W-:Y:S01]  /*1880*/  SHF.L.U32 R2, R15, 0x1f, RZ ;  /* 0x0000001f0f027819 */ /* 0x002fe200000006ff */
[----:B------:R-:W-:Y:S01]  /*1890*/  UMOV UR18, 0x0 ;  /* 0x0000000000127882 */ /* 0x000fe20000000000 */
[----:B------:R-:W-:Y:S01]  /*18a0*/  UMOV UR19, 0x10000000 ;  /* 0x1000000000137882 */ /* 0x000fe20000000000 */
[----:B------:R-:W-:Y:S01]  /*18b0*/  UMOV UR12, UR36 ;  /* 0x00000024000c7c82 */ /* 0x000fe20008000000 */
[----:B------:R1:W1:Y:S01]  /*18c0*/  SYNCS.PHASECHK.TRANS64.TRYWAIT P0, [UR8+0x30], R2 ;  /* 0x00003002ff0075a7 */ /* 0x0002620008001108 */
[----:B------:R-:W-:Y:S01]  /*18d0*/  ULEA UR8, UR17, UR4, 0xe ;  /* 0x0000000411087291 */ /* 0x000fe2000f8e70ff */
[----:B------:R-:W-:Y:S01]  /*18e0*/  UMOV UR9, UR33 ;  /* 0x0000002100097c82 */ /* 0x000fe20008000000 */
[----:B------:R-:W-:-:S02]  /*18f0*/  UMOV UR10, UR34 ;  /* 0x00000022000a7c82 */ /* 0x000fc40008000000 */
[----:B------:R-:W-:Y:S02]  /*1900*/  UIADD3 UR32, UPT, UPT, UR8, 0x8400, URZ ;  /* 0x0000840008207890 */ /* 0x000fe4000fffe0ff */
[----:B------:R-:W-:Y:S02]  /*1910*/  UIADD3 UR8, UPT, UPT, UR8, 0x20400, URZ ;  /* 0x0002040008087890 */ /* 0x000fe4000fffe0ff */
[----:B------:R-:W-:Y:S01]  /*1920*/  UIADD3 UR16, UPT, UPT, UR16, 0x1, URZ ;  /* 0x0000000110107890 */ /* 0x000fe2000fffe0ff */
[----:B------:R-:W-:Y:S01]  /*1930*/  UMOV UR24, UR5 ;  /* 0x0000000500187c82 */ /* 0x000fe20008000000 */
[----:B------:R-:W-:Y:S02]  /*1940*/  UMOV UR17, UR6 ;  /* 0x0000000600117c82 */ /* 0x000fe40008000000 */
[----:B------:R-:W-:Y:S01]  /*1950*/  UISETP.NE.AND UP0, UPT, UR16, UR5, UPT ;  /* 0x000000051000728c */ /* 0x000fe2000bf05270 */
[----:B------:R1:W-:Y:S02]  /*1960*/  UTMALDG.3D [UR32], [UR26], desc[UR18] ;  /* 0x000012201a0075b4 */ /* 0x0003e40008011000 */
[----:B------:R1:W-:Y:S06]  /*1970*/  UTMALDG.3D [UR8], [UR20], desc[UR18] ;  /* 0x00001208140075b4 */ /* 0x0003ec0008011000 */
[----:B------:R-:W-:Y:S05]  /*1980*/  BRA.U UP0, `(.L_x_25) ;  /* 0xfffffffd00647547 */ /* 0x000fea000b83ffff */
.L_x_20:
[----:B-1----:R-:W-:Y:S01]  /*1990*/  ULEA UR8, UR6, UR4, 0x3 ;  /* 0x0000000406087291 */ /* 0x002fe2000f8e18ff */
[----:B------:R-:W-:Y:S01]  /*19a0*/  SHF.L.U32 R2, R15, 0x1f, RZ ;  /* 0x0000001f0f027819 */ /* 0x000fe200000006ff */
[----:B------:R-:W-:Y:S01]  /*19b0*/  @!P1 SYNCS.ARRIVE.TRANS64.A1T0 RZ, [UR4+0x88], RZ ;  /* 0x000088ffffff99a7 */ /* 0x000fe20008100004 */
[----:B------:R-:W-:-:S06]  /*19c0*/  UISETP.GT.AND UP0, UPT, UR15, UR14, UPT ;  /* 0x0000000e0f00728c */ /* 0x000fcc000bf04270 */
[----:B--2---:R1:W2:Y:S03]  /*19d0*/  SYNCS.PHASECHK.TRANS64.TRYWAIT P0, [UR8+0x30], R2 ;  /* 0x00003002ff0075a7 */ /* 0x0042a60008001108 */
[----:B------:R-:W-:Y:S05]  /*19e0*/  BRA.U !UP0, `(.L_x_26) ;  /* 0x0000000108a87547 */ /* 0x000fea000b800000 */
[----:B------:R-:W-:Y:S01]  /*19f0*/  UIADD3 UR21, UPT, UPT, UR7, UR24, URZ ;  /* 0x0000001807157290 */ /* 0x000fe2000fffe0ff */
[----:B------:R-:W-:-:S11]  /*1a00*/  UMOV UR25, UR6 ;  /* 0x0000000600197c82 */ /* 0x000fd60008000000 */
.L_x_31:
[----:B-1----:R-:W-:Y:S01]  /*1a10*/  ULEA UR17, UR25, UR4, 0x3 ;  /* 0x0000000419117291 */ /* 0x002fe2000f8e18ff */
[----:B--2---:R-:W-:Y:S01]  /*1a20*/  @!P5 MOV R3, 0x8000 ;  /* 0x000080000003d802 */ /* 0x004fe20000000f00 */
[----:B--2---:R-:W-:Y:S10]  /*1a30*/  @P0 BRA `(.L_x_27) ;  /* 0x00000000000c0947 */ /* 0x004ff40003800000 */
[----:B------:R-:W-:-:S04]  /*1a40*/  SHF.L.U32 R5, R15, 0x1f, RZ ;  /* 0x0000001f0f057819 */ /* 0x000fc800000006ff */
[----:B------:R-:W2:Y:S02]  /*1a50*/  SYNCS.PHASECHK.TRANS64.TRYWAIT P0, [UR17+0x30], R5 ;  /* 0x00003005ff0075a7 */ /* 0x000ea40008001111 */
[----:B--2---:R-:W-:Y:S05]  /*1a60*/  @!P0 BRA `(.L_x_28) ;  /* 0x0000006800648947 */ /* 0x004fea0003800000 */
.L_x_27:
[----:B------:R2:W-:Y:S01]  /*1a70*/  @!P5 SYNCS.ARRIVE.TRANS64 RZ, [UR17], R3 ;  /* 0x00000003ffffd9a7 */ /* 0x0005e20008000011 */
[----:B------:R-:W-:Y:S04]  /*1a80*/  BSSY.RECONVERGENT B0, `(.L_x_29) ;  /* 0x0000003000007945 */ /* 0x000fe80003800200 */
[----:B------:R-:W-:Y:S05]  /*1a90*/  @P4 BRA `(.L_x_30) ;  /* 0x0000000000044947 */ /* 0x000fea0003800000 */
[----:B------:R-:W-:Y:S05]  /*1aa0*/  BPT.TRAP 0x1 ;  /* 0x000000040000795c */ /* 0x000fea0000300000 */
.L_x_30:
[----:B------:R-:W-:Y:S05]  /*1ab0*/  BSYNC.RECONVERGENT B0 ;  /* 0x0000000000007941 */ /* 0x000fea0003800200 */
.L_x_29:
        /* <DEDUP_REMOVED lines=20> */
[----:B------:R-:W-:Y:S01]  /*1c00*/  UIADD3 UR8, UPT, UPT, UR8, 0x20400, URZ ;  /* 0x0002040008087890 */ /* 0x000fe2000fffe0ff */
[----:B------:R-:W-:Y:S01]  /*1c10*/  UMOV UR9, UR17 ;  /* 0x0000001100097c82 */ /* 0x000fe20008000000 */
[----:B------:R-:W-:Y:S01]  /*1c20*/  UMOV UR10, UR18 ;  /* 0x00000012000a7c82 */ /* 0x000fe20008000000 */
[----:B------:R-:W-:Y:S01]  /*1c30*/  UIADD3 UR24, UPT, UPT, UR24, 0x1, URZ ;  /* 0x0000000118187890 */ /* 0x000fe2000fffe0ff */
[----:B------:R-:W-:-:S03]  /*1c40*/  UMOV UR25, UR6 ;  /* 0x0000000600197c82 */ /* 0x000fc60008000000 */
[----:B------:R1:W-:Y:S01]  /*1c50*/  UTMALDG.3D [UR16], [UR30], desc[UR26] ;  /* 0x00001a101e0075b4 */ /* 0x0003e20008011000 */
[----:B------:R-:W-:Y:S01]  /*1c60*/  UISETP.NE.AND UP0, UPT, UR24, UR21, UPT ;  /* 0x000000151800728c */ /* 0x000fe2000bf05270 */
[----:B------:R1:W-:Y:S08]  /*1c70*/  UTMALDG.3D [UR8], [UR28], desc[UR26] ;  /* 0x00001a081c0075b4 */ /* 0x0003f00008011000 */
[----:B------:R-:W-:Y:S05]  /*1c80*/  BRA.U UP0, `(.L_x_31) ;  /* 0xfffffffd00607547 */ /* 0x000fea000b83ffff */
.L_x_26:
[C---:B-1----:R-:W-:Y:S01]  /*1c90*/  LEA R2, R14.reuse, UR4, 0x3 ;  /* 0x000000040e027c11 */ /* 0x042fe2000f8e18ff */
[----:B------:R-:W-:Y:S01]  /*1ca0*/  NOP ;  /* 0x0000000000007918 */ /* 0x000fe20000000000 */
[----:B--2---:R-:W-:Y:S02]  /*1cb0*/  SHF.L.U32 R3, R13, 0x1f, RZ ;  /* 0x0000001f0d037819 */ /* 0x004fe400000006ff */
[----:B------:R-:W-:Y:S02]  /*1cc0*/  LEA R4, R14, UR4, 0x4 ;  /* 0x000000040e047c11 */ /* 0x000fe4000f8e20ff */
[----:B------:R-:W1:Y:S02]  /*1cd0*/  SYNCS.PHASECHK.TRANS64.TRYWAIT P0, [R2+URZ+0x90], R3 ;  /* 0x00009003020075a7 */ /* 0x000e6400080011ff */
[----:B-1----:R-:W-:Y:S05]  /*1ce0*/  @!P0 BRA `(.L_x_32) ;  /* 0x0000006400dc8947 */ /* 0x002fea0003800000 */
.L_x_111:
[----:B------:R-:W2:Y:S01]  /*1cf0*/  LDS.128 R4, [R4+0x120] ;  /* 0x0001200004047984 */ /* 0x000ea20000000c00 */
[----:B---3--:R-:W-:Y:S01]  /*1d00*/  ISETP.GE.AND P0, PT, R72, 0x1, PT ;  /* 0x000000014800780c */ /* 0x008fe20003f06270 */
[----:B-1----:R-:W-:Y:S01]  /*1d10*/  VIADD R2, R2, 0xa0 ;  /* 0x000000a002027836 */ /* 0x002fe20000000000 */
[----:B------:R-:W-:Y:S01]  /*1d20*/  @!PT LDS RZ, [RZ] ;  /* 0x00000000fffff984 */ /* 0x000fe20000000800 */
[----:B------:R-:W-:Y:S01]  /*1d30*/  @!PT LDS RZ, [RZ] ;  /* 0x00000000fffff984 */ /* 0x000fe20000000800 */
[----:B------:R-:W-:Y:S01]  /*1d40*/  @!PT LDS RZ, [RZ] ;  /* 0x00000000fffff984 */ /* 0x000fe20000000800 */
[----:B------:R-:W-:Y:S01]  /*1d50*/  @!PT LDS RZ, [RZ] ;  /* 0x00000000fffff984 */ /* 0x000fe20000000800 */
[----:B------:R1:W-:Y:S06]  /*1d60*/  MEMBAR.ALL.CTA ;  /* 0x0000000000007992 */ /* 0x0003ec0000008000 */
[----:B-1----:R-:W1:Y:S01]  /*1d70*/  FENCE.VIEW.ASYNC.S ;  /* 0x00000000000073c6 */ /* 0x002e620000000000 */
[----:B------:R-:W-:-:S04]  /*1d80*/  PRMT R2, RZ, 0x654, R2 ;  /* 0x00000654ff027816 */ /* 0x000fc80000000002 */
[----:B-1----:R1:W-:Y:S01]  /*1d90*/  SYNCS.ARRIVE.TRANS64.RED.A1T0 RZ, [R2+URZ], RZ ;  /* 0x000000ff02ff79a7 */ /* 0x0023e200081004ff */
[----:B--2---:R-:W-:-:S13]  /*1da0*/  LOP3.LUT P2, RZ, R6, 0x1, RZ, 0xc0, !PT ;  /* 0x0000000106ff7812 */ /* 0x004fda000784c0ff */
[----:B------:R-:W-:Y:S01]  /*1db0*/  @P2 SHF.R.U32.HI R3, RZ, 0x10, R5 ;  /* 0x00000010ff032819 */ /* 0x000fe20000011605 */
[----:B------:R-:W-:Y:S01]  /*1dc0*/  VOTEU.ANY UP0, P2 ;  /* 0x0000000000ff7886 */ /* 0x000fe20001000100 */
[----:B------:R-:W-:Y:S02]  /*1dd0*/  @P2 MOV R11, R4 ;  /* 0x00000004000b2202 */ /* 0x000fe40000000f00 */
[----:B------:R-:W-:Y:S02]  /*1de0*/  @P2 R2UR.BROADCAST UR8, R3 ;  /* 0x00000000030822ca */ /* 0x000fe400008e0000 */
[----:B------:R-:W-:-:S11]  /*1df0*/  @P2 LOP3.LUT R8, R5, 0xffff, RZ, 0xc0, !PT ;  /* 0x0000ffff05082812 */ /* 0x000fd600078ec0ff */
[----:B------:R-:W-:Y:S01]  /*1e00*/  @UP0 UMOV UR36, UR8 ;  /* 0x0000000800240c82 */ /* 0x000fe20008000000 */
[----:B-1----:R-:W-:Y:S05]  /*1e10*/  @!P0 BRA `(.L_x_33) ;  /* 0x0000000000b88947 */ /* 0x002fea0003800000 */
[----:B------:R-:W4:Y:S01]  /*1e20*/  LDC.64 R4, c[0x0][0xb18] ;  /* 0x0002c600ff047b82 */ /* 0x000f220000000a00 */
[----:B------:R-:W-:-:S07]  /*1e30*/  ISETP.NE.AND P3, PT, R72, 0x1, PT ;  /* 0x000000014800780c */ /* 0x000fce0003f65270 */
[----:B------:R-:W1:Y:S08]  /*1e40*/  LDC.64 R6, c[0x0][0xb10] ;  /* 0x0002c400ff067b82 */ /* 0x000e700000000a00 */
[----:B------:R-:W2:Y:S08]  /*1e50*/  LDC R16, c[0x0][0xb20] ;  /* 0x0002c800ff107b82 */ /* 0x000eb00000000800 */
[----:B------:R-:W3:Y:S01]  /*1e60*/  LDC R18, c[0x0][0xb0c] ;  /* 0x0002c300ff127b82 */ /* 0x000ee20000000800 */
[----:B----4-:R-:W-:Y:S01]  /*1e70*/  IMAD.HI.U32 R17, R0, R5, RZ ;  /* 0x0000000500117227 */ /* 0x010fe200078e00ff */
[----:B------:R-:W-:-:S03]  /*1e80*/  ISETP.NE.AND P0, PT, R4, 0x1, PT ;  /* 0x000000010400780c */ /* 0x000fc60003f05270 */
[----:B------:R-:W-:-:S03]  /*1e90*/  IMAD.HI.U32 R5, R8, R5, RZ ;  /* 0x0000000508057227 */ /* 0x000fc600078e00ff */
[----:B------:R-:W4:Y:S01]  /*1ea0*/  LDC.64 R2, c[0x0][0xb28] ;  /* 0x0002ca00ff027b82 */ /* 0x000f220000000a00 */
[----:B-1----:R-:W-:-:S04]  /*1eb0*/  IMAD.HI.U32 R20, R9, R6, RZ ;  /* 0x0000000609147227 */ /* 0x002fc800078e00ff */
[----:B------:R-:W-:Y:S01]  /*1ec0*/  IMAD.HI.U32 R22, R11, R6, RZ ;  /* 0x000000060b167227 */ /* 0x000fe200078e00ff */
[----:B------:R-:W-:Y:S02]  /*1ed0*/  SHF.R.U32.HI R20, RZ, R7, R20 ;  /* 0x00000007ff147219 */ /* 0x000fe40000011614 */
[-C--:B--2---:R-:W-:Y:S02]  /*1ee0*/  SHF.R.U32.HI R17, RZ, R16.reuse, R17 ;  /* 0x00000010ff117219 */ /* 0x084fe40000011611 */
[----:B------:R-:W-:Y:S02]  /*1ef0*/  SHF.R.U32.HI R5, RZ, R16, R5 ;  /* 0x00000010ff057219 */ /* 0x000fe40000011605 */
[----:B------:R-:W-:Y:S02]  /*1f00*/  SEL R17, R0, R17, !P0 ;  /* 0x0000001100117207 */ /* 0x000fe40004000000 */
[----:B------:R-:W-:Y:S02]  /*1f10*/  SHF.R.U32.HI R22, RZ, R7, R22 ;  /* 0x00000007ff167219 */ /* 0x000fe40000011616 */
[----:B---3--:R-:W-:-:S02]  /*1f20*/  ISETP.NE.AND P1, PT, R18, 0x1, PT ;  /* 0x000000011200780c */ /* 0x008fc40003f25270 */
[----:B------:R-:W-:Y:S02]  /*1f30*/  SEL R5, R8, R5, !P0 ;  /* 0x0000000508057207 */ /* 0x000fe40004000000 */
[----:B------:R-:W-:Y:S02]  /*1f40*/  SEL R19, R9, R20, !P1 ;  /* 0x0000001409137207 */ /* 0x000fe40004800000 */
[----:B------:R-:W-:Y:S01]  /*1f50*/  SEL R7, R11, R22, !P1 ;  /* 0x000000160b077207 */ /* 0x000fe20004800000 */
[----:B----4-:R-:W-:-:S04]  /*1f60*/  IMAD.HI.U32 R20, R17, R2, RZ ;  /* 0x0000000211147227 */ /* 0x010fc800078e00ff */
[----:B------:R-:W-:Y:S01]  /*1f70*/  IMAD.HI.U32 R6, R19, R2, RZ ;  /* 0x0000000213067227 */ /* 0x000fe200078e00ff */
[----:B------:R-:W-:-:S04]  /*1f80*/  @P3 SHF.R.U32.HI R17, RZ, R3, R20 ;  /* 0x00000003ff113219 */ /* 0x000fc80000011614 */
[----:B------:R-:W-:Y:S01]  /*1f90*/  @P3 SHF.R.U32.HI R19, RZ, R3, R6 ;  /* 0x00000003ff133219 */ /* 0x000fe20000011606 */
[----:B------:R-:W-:-:S04]  /*1fa0*/  IMAD R17, R72, R17, RZ ;  /* 0x0000001148117224 */ /* 0x000fc800078e02ff */
[----:B------:R-:W-:Y:S01]  /*1fb0*/  IMAD R6, R72, R19, RZ ;  /* 0x0000001348067224 */ /* 0x000fe200078e02ff */
[C---:B------:R-:W-:Y:S02]  /*1fc0*/  ISETP.GE.AND P0, PT, R5.reuse, R17, PT ;  /* 0x000000110500720c */ /* 0x040fe40003f06270 */
[----:B------:R-:W-:Y:S02]  /*1fd0*/  IADD3 R17, PT, PT, -R5, RZ, RZ ;  /* 0x000000ff05117210 */ /* 0x000fe40007ffe1ff */
[----:B------:R-:W-:Y:S01]  /*1fe0*/  ISETP.GE.OR P0, PT, R7, R6, P0 ;  /* 0x000000060700720c */ /* 0x000fe20000706670 */
[----:B------:R-:W-:-:S04]  /*1ff0*/  IMAD.HI.U32 R6, R5, R2, RZ ;  /* 0x0000000205067227 */ /* 0x000fc800078e00ff */
[----:B------:R-:W-:Y:S01]  /*2000*/  IMAD R8, R4, R17, R8 ;  /* 0x0000001104087224 */ /* 0x000fe200078e0208 */
[----:B------:R-:W-:-:S04]  /*2010*/  SHF.R.U32.HI R6, RZ, R3, R6 ;  /* 0x00000003ff067219 */ /* 0x000fc80000011606 */
[----:B------:R-:W-:-:S03]  /*2020*/  SEL R6, R5, R6, !P3 ;  /* 0x0000000605067207 */ /* 0x000fc60005800000 */
[----:B------:R-:W-:-:S04]  /*2030*/  @!P0 IMAD.HI.U32 R16, R7, R2, RZ ;  /* 0x0000000207108227 */ /* 0x000fc800078e00ff */
[----:B------:R-:W-:Y:S01]  /*2040*/  IMAD.MOV R2, RZ, RZ, -R6 ;  /* 0x000000ffff027224 */ /* 0x000fe200078e0a06 */
[----:B------:R-:W-:-:S03]  /*2050*/  @!P0 SHF.R.U32.HI R16, RZ, R3, R16 ;  /* 0x00000003ff108219 */ /* 0x000fc60000011610 */
[----:B------:R-:W-:Y:S01]  /*2060*/  IMAD R2, R72, R2, R5 ;  /* 0x0000000248027224 */ /* 0x000fe200078e0205 */
        /* <DEDUP_REMOVED lines=9> */
.L_x_33:
[----:B------:R-:W1:Y:S02]  /*2100*/  LDCU UR8, c[0x0][0xb30] ;  /* 0x00016600ff0877ac */ /* 0x000e640008000800 */
[----:B-1----:R-:W-:-:S09]  /*2110*/  UISETP.NE.AND UP0, UPT, UR8, 0x1, UPT ;  /* 0x000000010800788c */ /* 0x002fd2000bf05270 */
[----:B------:R-:W-:Y:S05]  /*2120*/  BRA.U UP0, `(.L_x_34) ;  /* 0x0000000100407547 */ /* 0x000fea000b800000 */
[----:B------:R-:W1:Y:S08]  /*2130*/  LDC.64 R4, c[0x0][0xb10] ;  /* 0x0002c400ff047b82 */ /* 0x000e700000000a00 */
[----:B------:R-:W2:Y:S08]  /*2140*/  LDC.64 R2, c[0x0][0xb18] ;  /* 0x0002c600ff027b82 */ /* 0x000eb00000000a00 */
[----:B------:R-:W3:Y:S08]  /*2150*/  LDC R6, c[0x0][0xb20] ;  /* 0x0002c800ff067b82 */ /* 0x000ef00000000800 */
[----:B------:R-:W4:Y:S01]  /*2160*/  LDC R16, c[0x0][0xb0c] ;  /* 0x0002c300ff107b82 */ /* 0x000f220000000800 */
[----:B-1----:R-:W-:-:S05]  /*2170*/  IMAD.HI.U32 R4, R11, R4, RZ ;  /* 0x000000040b047227 */ /* 0x002fca00078e00ff */
[----:B------:R-:W-:Y:S01]  /*2180*/  SHF.R.U32.HI R4, RZ, R5, R4 ;  /* 0x00000005ff047219 */ /* 0x000fe20000011604 */
[----:B--2---:R-:W-:Y:S01]  /*2190*/  IMAD.HI.U32 R3, R8, R3, RZ ;  /* 0x0000000308037227 */ /* 0x004fe200078e00ff */
[----:B------:R-:W-:-:S04]  /*21a0*/  ISETP.NE.AND P0, PT, R2, 0x1, PT ;  /* 0x000000010200780c */ /* 0x000fc80003f05270 */
[----:B---3--:R-:W-:-:S04]  /*21b0*/  SHF.R.U32.HI R3, RZ, R6, R3 ;  /* 0x00000006ff037219 */ /* 0x008fc80000011603 */
[----:B------:R-:W-:Y:S02]  /*21c0*/  SEL R3, R8, R3, !P0 ;  /* 0x0000000308037207 */ /* 0x000fe40004000000 */
[----:B----4-:R-:W-:-:S04]  /*21d0*/  ISETP.NE.AND P1, PT, R16, 0x1, PT ;  /* 0x000000011000780c */ /* 0x010fc80003f25270 */
[----:B------:R-:W-:-:S05]  /*21e0*/  SEL R4, R11, R4, !P1 ;  /* 0x000000040b047207 */ /* 0x000fca0004800000 */
[----:B------:R-:W-:Y:S02]  /*21f0*/  IMAD.IADD R5, R3, 0x1, -R4 ;  /* 0x0000000103057824 */ /* 0x000fe400078e0a04 */
[----:B------:R-:W-:Y:S02]  /*2200*/  IMAD.IADD R3, R4, 0x1, -R3 ;  /* 0x0000000104037824 */ /* 0x000fe400078e0a03 */
[----:B------:R-:W-:Y:S02]  /*2210*/  IMAD R11, R5, R16, R11 ;  /* 0x00000010050b7224 */ /* 0x000fe400078e020b */
[----:B------:R-:W-:-:S07]  /*2220*/  IMAD R8, R3, R2, R8 ;  /* 0x0000000203087224 */ /* 0x000fce00078e0208 */
.L_x_34:
[----:B------:R-:W-:Y:S01]  /*2230*/  VIADD R14, R14, 0x1 ;  /* 0x000000010e0e7836 */ /* 0x000fe20000000000 */
[----:B------:R-:W-:Y:S01]  /*2240*/  PLOP3.LUT P1, PT, PT, PT, PT, 0x80, 0x8 ;  /* 0x000000000008781c */ /* 0x000fe20003f2f070 */
[----:B------:R-:W-:Y:S02]  /*2250*/  IMAD.IADD R21, R11, 0x1, R170 ;  /* 0x000000010b157824 */ /* 0x000fe400078e02aa */
[----:B------:R-:W-:Y:S01]  /*2260*/  IMAD.IADD R20, R8, 0x1, R147 ;  /* 0x0000000108147824 */ /* 0x000fe200078e0293 */
[----:B------:R-:W-:-:S04]  /*2270*/  ISETP.NE.AND P0, PT, R14, 0x2, PT ;  /* 0x000000020e00780c */ /* 0x000fc80003f05270 */
[----:B------:R-:W-:Y:S02]  /*2280*/  SEL R2, RZ, 0x1, P0 ;  /* 0x00000001ff027807 */ /* 0x000fe40000000000 */
[----:B------:R-:W-:Y:S02]  /*2290*/  SEL R14, R14, RZ, P0 ;  /* 0x000000ff0e0e7207 */ /* 0x000fe40000000000 */
[----:B------:R-:W-:Y:S01]  /*22a0*/  LOP3.LUT R13, R13, R2, RZ, 0x3c, !PT ;  /* 0x000000020d0d7212 */ /* 0x000fe200078e3cff */
[----:B------:R-:W-:Y:S06]  /*22b0*/  @P2 BRA `(.L_x_35) ;  /* 0xfffffff000a02947 */ /* 0x000fec000383ffff */
[----:B------:R-:W-:Y:S01]  /*22c0*/  UIADD3 UR4, UPT, UPT, UR4, 0x30, URZ ;  /* 0x0000003004047890 */ /* 0x000fe2000fffe0ff */
[----:B------:R-:W-:-:S03]  /*22d0*/  SHF.L.U32 R3, R15, 0x1f, RZ ;  /* 0x0000001f0f037819 */ /* 0x000fc600000006ff */
[----:B------:R-:W-:-:S09]  /*22e0*/  ULEA UR5, UR6, UR4, 0x3 ;  /* 0x0000000406057291 */ /* 0x000fd2000f8e18ff */
[----:B------:R-:W1:Y:S02]  /*22f0*/  SYNCS.PHASECHK.TRANS64.TRYWAIT P0, [UR5], R3 ;  /* 0x00000003ff0075a7 */ /* 0x000e640008001105 */
[----:B-1----:R-:W-:Y:S05]  /*2300*/  @!P0 BRA `(.L_x_36) ;  /* 0x0000006000688947 */ /* 0x002fea0003800000 */
.L_x_113:
[----:B------:R-:W-:-:S04]  /*2310*/  UIADD3 UR6, UPT, UPT, UR6, 0x1, URZ ;  /* 0x0000000106067890 */ /* 0x000fc8000fffe0ff */
[----:B------:R-:W-:-:S04]  /*2320*/  UISETP.NE.AND UP0, UPT, UR6, 0x6, UPT ;  /* 0x000000060600788c */ /* 0x000fc8000bf05270 */
[----:B------:R-:W-:Y:S02]  /*2330*/  USEL UR7, URZ, 0x1, UP0 ;  /* 0x00000001ff077887 */ /* 0x000fe40008000000 */
[----:B------:R-:W-:-:S04]  /*2340*/  USEL UR6, UR6, URZ, UP0 ;  /* 0x000000ff06067287 */ /* 0x000fc80008000000 */
[----:B------:R-:W-:Y:S01]  /*2350*/  ULEA UR5, UR6, UR4, 0x3 ;  /* 0x0000000406057291 */ /* 0x000fe2000f8e18ff */
[----:B------:R-:W-:-:S04]  /*2360*/  LOP3.LUT R2, R15, UR7, RZ, 0x3c, !PT ;  /* 0x000000070f027c12 */ /* 0x000fc8000f8e3cff */
[----:B-1----:R-:W-:-:S04]  /*2370*/  SHF.L.U32 R3, R2, 0x1f, RZ ;  /* 0x0000001f02037819 */ /* 0x002fc800000006ff */
[----:B------:R-:W1:Y:S02]  /*2380*/  SYNCS.PHASECHK.TRANS64.TRYWAIT P0, [UR5], R3 ;  /* 0x00000003ff0075a7 */ /* 0x000e640008001105 */
[----:B-1----:R-:W-:Y:S05]  /*2390*/  @!P0 BRA `(.L_x_37) ;  /* 0x00000060005c8947 */ /* 0x002fea0003800000 */
.L_x_115:
        /* <DEDUP_REMOVED lines=9> */
.L_x_117:
        /* <DEDUP_REMOVED lines=9> */
.L_x_119:
        /* <DEDUP_REMOVED lines=9> */
.L_x_121:
[----:B------:R-:W-:-:S04]  /*2550*/  UIADD3 UR6, UPT, UPT, UR6, 0x1, URZ ;  /* 0x0000000106067890 */ /* 0x000fc8000fffe0ff */
[----:B------:R-:W-:-:S04]  /*2560*/  UISETP.NE.AND UP0, UPT, UR6, 0x6, UPT ;  /* 0x000000060600788c */ /* 0x000fc8000bf05270 */
[----:B------:R-:W-:Y:S02]  /*2570*/  USEL UR5, URZ, 0x1, UP0 ;  /* 0x00000001ff057887 */ /* 0x000fe40008000000 */
[----:B------:R-:W-:-:S04]  /*2580*/  USEL UR6, UR6, URZ, UP0 ;  /* 0x000000ff06067287 */ /* 0x000fc80008000000 */
[----:B------:R-:W-:Y:S01]  /*2590*/  ULEA UR6, UR6, UR4, 0x3 ;  /* 0x0000000406067291 */ /* 0x000fe2000f8e18ff */
[----:B-1----:R-:W-:-:S04]  /*25a0*/  LOP3.LUT R3, R2, UR5, RZ, 0x3c, !PT ;  /* 0x0000000502037c12 */ /* 0x002fc8000f8e3cff */
[----:B------:R-:W-:Y:S01]  /*25b0*/  SHF.L.U32 R3, R3, 0x1f, RZ ;  /* 0x0000001f03037819 */ /* 0x000fe200000006ff */
[----:B----4-:R-:W-:-:S07]  /*25c0*/  IMAD.U32 R0, RZ, RZ, UR6 ;  /* 0x00000006ff007e24 */ /* 0x010fce000f8e00ff */
.L_x_41:
[----:B-1----:R1:W2:Y:S02]  /*25d0*/  SYNCS.PHASECHK.TRANS64.TRYWAIT P0, [R0+URZ], R3 ;  /* 0x00000003000075a7 */ /* 0x0022a400080011ff */
[----:B--2---:R-:W-:Y:S05]  /*25e0*/  @!P0 NANOSLEEP.SYNCS 0x989680 ;  /* 0x009896800000895d */ /* 0x004fea0003900000 */
[----:B------:R-:W2:Y:S02]  /*25f0*/  @!P0 SYNCS.PHASECHK.TRANS64 P0, [R0+URZ], R3 ;  /* 0x00000003000085a7 */ /* 0x000ea400080010ff */
[----:B--2---:R-:W-:Y:S05]  /*2600*/  @P0 EXIT ;  /* 0x000000000000094d */ /* 0x004fea0003800000 */
[----:B------:R-:W-:Y:S05]  /*2610*/  BRA `(.L_x_41) ;  /* 0xfffffffc00ec7947 */ /* 0x000fea000383ffff */
.L_x_17:
[----:B------:R-:W-:-:S04]  /*2620*/  UISETP.NE.AND UP1, UPT, UR37, URZ, UPT ;  /* 0x000000ff2500728c */ /* 0x000fc8000bf25270 */
[----:B------:R-:W-:-:S09]  /*2630*/  UISETP.NE.OR UP1, UPT, UR8, 0x1, UP1 ;  /* 0x000000010800788c */ /* 0x000fd20008f25670 */
[----:B------:R-:W-:Y:S05]  /*2640*/  BRA.U UP1, `(.L_x_42) ;  /* 0x0000000501487547 */ /* 0x000fea000b800000 */
[----:B------:R-:W-:Y:S01]  /*2650*/  ISETP.NE.AND P2, PT, R2, RZ, PT ;  /* 0x000000ff0200720c */ /* 0x000fe20003f45270 */
[----:B------:R-:W-:Y:S01]  /*2660*/  IMAD.MOV.U32 R12, RZ, RZ, 0x1 ;  /* 0x00000001ff0c7424 */ /* 0x000fe200078e00ff */
[----:B------:R-:W-:Y:S02]  /*2670*/  CS2R R10, SRZ ;  /* 0x00000000000a7805 */ /* 0x000fe4000001ff00 */
[----:B------:R-:W-:Y:S01]  /*2680*/  CS2R R8, SRZ ;  /* 0x0000000000087805 */ /* 0x000fe2000001ff00 */
[----:B------:R-:W-:Y:S01]  /*2690*/  UMOV UR4, 0x400 ;  /* 0x0000040000047882 */ /* 0x000fe20000000000 */
[----:B------:R-:W-:Y:S01]  /*26a0*/  UMOV UR6, URZ ;  /* 0x000000ff00067c82 */ /* 0x000fe20008000000 */
[----:B------:R-:W-:-:S12]  /*26b0*/  ULEA UR37, UR37, UR4, 0x18 ;  /* 0x0000000425257291 */ /* 0x000fd8000f8ec0ff */
.L_x_46:
[----:B------:R-:W-:Y:S02]  /*26c0*/  LEA R0, R8, UR37, 0x3 ;  /* 0x0000002508007c11 */ /* 0x000fe4000f8e18ff */
[----:B------:R-:W-:-:S03]  /*26d0*/  SHF.L.U32 R5, R9, 0x1f, RZ ;  /* 0x0000001f09057819 */ /* 0x000fc600000006ff */
[----:B------:R-:W-:Y:S01]  /*26e0*/  VIADD R4, R0, 0x100 ;  /* 0x0000010000047836 */ /* 0x000fe20000000000 */
[----:B------:R-:W1:Y:S02]  /*26f0*/  SYNCS.PHASECHK.TRANS64.TRYWAIT P0, [R0+URZ+0xf0], R5 ;  /* 0x0000f005000075a7 */ /* 0x000e6400080011ff */
[----:B-1----:R-:W-:Y:S05]  /*2700*/  @!P0 BRA `(.L_x_43) ;  /* 0x0000005c00e08947 */ /* 0x002fea0003800000 */
.L_x_122:
[----:B------:R-:W-:Y:S01]  /*2710*/  ULEA UR5, UR6, UR37, 0x3 ;  /* 0x0000002506057291 */ /* 0x000fe2000f8e18ff */
[----:B------:R-:W-:Y:S02]  /*2720*/  PRMT R4, RZ, 0x654, R4 ;  /* 0x00000654ff047816 */ /* 0x000fe40000000004 */
[----:B-1----:R-:W-:Y:S01]  /*2730*/  SHF.L.U32 R5, R12, 0x1f, RZ ;  /* 0x0000001f0c057819 */ /* 0x002fe200000006ff */
[----:B------:R-:W-:Y:S01]  /*2740*/  UIADD3 UR4, UPT, UPT, UR5, 0x90, URZ ;  /* 0x0000009005047890 */ /* 0x000fe2000fffe0ff */
[----:B------:R1:W-:Y:S05]  /*2750*/  SYNCS.ARRIVE.TRANS64.RED.A1T0 RZ, [R4+URZ], RZ ;  /* 0x000000ff04ff79a7 */ /* 0x0003ea00081004ff */
[----:B------:R-:W-:Y:S01]  /*2760*/  IMAD.U32 R7, RZ, RZ, UR4 ;  /* 0x00000004ff077e24 */ /* 0x000fe2000f8e00ff */
[----:B------:R-:W2:Y:S04]  /*2770*/  SYNCS.PHASECHK.TRANS64.TRYWAIT P0, [UR5+0xa0], R5 ;  /* 0x0000a005ff0075a7 */ /* 0x000ea80008001105 */
[----:B------:R-:W-:Y:S01]  /*2780*/  PRMT R6, R2, 0x654, R7 ;  /* 0x0000065402067816 */ /* 0x000fe20000000007 */
[----:B-1----:R-:W-:Y:S01]  /*2790*/  @!P2 IMAD.MOV.U32 R4, RZ, RZ, 0x10 ;  /* 0x00000010ff04a424 */ /* 0x002fe200078e00ff */
[----:B--2---:R-:W-:Y:S06]  /*27a0*/  @!P0 BRA `(.L_x_44) ;  /* 0x0000005c00cc8947 */ /* 0x004fec0003800000 */
.L_x_124:
[----:B------:R-:W-:Y:S01]  /*27b0*/  ULEA UR4, UR6, UR37, 0x4 ;  /* 0x0000002506047291 */ /* 0x000fe2000f8e20ff */
[----:B------:R-:W-:Y:S01]  /*27c0*/  SEL R3, R6, R3, !P2 ;  /* 0x0000000306037207 */ /* 0x000fe20005000000 */
[----:B------:R-:W-:Y:S01]  /*27d0*/  UIADD3 UR5, UPT, UPT, UR5, 0x90, URZ ;  /* 0x0000009005057890 */ /* 0x000fe2000fffe0ff */
[----:B-1----:R-:W-:Y:S01]  /*27e0*/  LEA R0, R11, UR37, 0x3 ;  /* 0x000000250b007c11 */ /* 0x002fe2000f8e18ff */
[----:B------:R-:W-:Y:S01]  /*27f0*/  UIADD3 UR4, UPT, UPT, UR4, 0x120, URZ ;  /* 0x0000012004047890 */ /* 0x000fe2000fffe0ff */
[----:B------:R-:W-:Y:S01]  /*2800*/  SHF.L.U32 R5, R10, 0x1f, RZ ;  /* 0x0000001f0a057819 */ /* 0x000fe200000006ff */
[----:B------:R1:W-:Y:S01]  /*2810*/  @!P2 SYNCS.ARRIVE.TRANS64.RED RZ, [R3+URZ], R4 ;  /* 0x0000000403ffa9a7 */ /* 0x0003e200080004ff */
[----:B------:R-:W-:Y:S01]  /*2820*/  UIADD3 UR6, UPT, UPT, UR6, 0x1, URZ ;  /* 0x0000000106067890 */ /* 0x000fe2000fffe0ff */
[----:B------:R-:W-:-:S03]  /*2830*/  VIADD R8, R8, 0x1 ;  /* 0x0000000108087836 */ /* 0x000fc60000000000 */
[----:B------:R-:W-:Y:S02]  /*2840*/  UISETP.NE.AND UP0, UPT, UR6, 0x2, UPT ;  /* 0x000000020600788c */ /* 0x000fe4000bf05270 */
[----:B------:R-:W-:Y:S06]  /*2850*/  UGETNEXTWORKID.BROADCAST [UR4], [UR5] ;  /* 0x00000000040073ca */ /* 0x000fec0008000100 */
[----:B------:R-:W-:Y:S01]  /*2860*/  USEL UR4, URZ, 0x1, UP0 ;  /* 0x00000001ff047887 */ /* 0x000fe20008000000 */
[----:B------:R-:W-:Y:S01]  /*2870*/  ISETP.NE.AND P0, PT, R8, 0x2, PT ;  /* 0x000000020800780c */ /* 0x000fe20003f05270 */
[----:B------:R-:W-:Y:S01]  /*2880*/  USEL UR6, UR6, URZ, UP0 ;  /* 0x000000ff06067287 */ /* 0x000fe20008000000 */
[----:B------:R-:W2:Y:S03]  /*2890*/  SYNCS.PHASECHK.TRANS64.TRYWAIT P1, [R0+URZ+0x90], R5 ;  /* 0x00009005000075a7 */ /* 0x000ea600080211ff */
[----:B------:R-:W-:Y:S01]  /*28a0*/  LOP3.LUT R12, R12, UR4, RZ, 0x3c, !PT ;  /* 0x000000040c0c7c12 */ /* 0x000fe2000f8e3cff */
[----:B-12---:R-:W-:Y:S07]  /*28b0*/  @!P1 BRA `(.L_x_45) ;  /* 0x0000005c00a09947 */ /* 0x006fee0003800000 */
.L_x_125:
[C---:B------:R-:W-:Y:S01]  /*28c0*/  LEA R4, R11.reuse, UR37, 0x4 ;  /* 0x000000250b047c11 */ /* 0x040fe2000f8e20ff */
[----:B-1----:R-:W-:Y:S01]  /*28d0*/  VIADD R0, R0, 0xa0 ;  /* 0x000000a000007836 */ /* 0x002fe20000000000 */
[----:B------:R-:W-:Y:S01]  /*28e0*/  SEL R8, R8, RZ, P0 ;  /* 0x000000ff08087207 */ /* 0x000fe20000000000 */
[----:B------:R-:W-:-:S03]  /*28f0*/  VIADD R11, R11, 0x1 ;  /* 0x000000010b0b7836 */ /* 0x000fc60000000000 */
[----:B------:R-:W1:Y:S01]  /*2900*/  LDS.128 R4, [R4+0x120] ;  /* 0x0001200004047984 */ /* 0x000e620000000c00 */
[----:B------:R-:W-:Y:S02]  /*2910*/  PRMT R0, RZ, 0x654, R0 ;  /* 0x00000654ff007816 */ /* 0x000fe40000000000 */
[C---:B------:R-:W-:Y:S01]  /*2920*/  ISETP.NE.AND P1, PT, R11.reuse, 0x2, PT ;  /* 0x000000020b00780c */ /* 0x040fe20003f25270 */
[----:B------:R-:W-:Y:S01]  /*2930*/  @!PT LDS RZ, [RZ] ;  /* 0x00000000fffff984 */ /* 0x000fe20000000800 */
[----:B------:R-:W-:Y:S01]  /*2940*/  @!PT LDS RZ, [RZ] ;  /* 0x00000000fffff984 */ /* 0x000fe20000000800 */
[----:B------:R-:W-:Y:S01]  /*2950*/  @!PT LDS RZ, [RZ] ;  /* 0x00000000fffff984 */ /* 0x000fe20000000800 */
[----:B------:R-:W-:Y:S01]  /*2960*/  @!PT LDS RZ, [RZ] ;  /* 0x00000000fffff984 */ /* 0x000fe20000000800 */
[----:B------:R2:W-:Y:S06]  /*2970*/  MEMBAR.ALL.CTA ;  /* 0x0000000000007992 */ /* 0x0005ec0000008000 */
[----:B--2---:R-:W2:Y:S01]  /*2980*/  FENCE.VIEW.ASYNC.S ;  /* 0x00000000000073c6 */ /* 0x004ea20000000000 */
[----:B------:R-:W-:Y:S01]  /*2990*/  SEL R11, R11, RZ, P1 ;  /* 0x000000ff0b0b7207 */ /* 0x000fe20000800000 */
[----:B--2---:R2:W-:Y:S01]  /*29a0*/  SYNCS.ARRIVE.TRANS64.RED.A1T0 RZ, [R0+URZ], RZ ;  /* 0x000000ff00ff79a7 */ /* 0x0045e200081004ff */
[----:B-1----:R-:W-:-:S02]  /*29b0*/  LOP3.LUT P3, RZ, R6, 0x1, RZ, 0xc0, !PT ;  /* 0x0000000106ff7812 */ /* 0x002fc4000786c0ff */
[----:B------:R-:W-:-:S04]  /*29c0*/  SEL R5, RZ, 0x1, P1 ;  /* 0x00000001ff057807 */ /* 0x000fc80000800000 */
[----:B------:R-:W-:Y:S02]  /*29d0*/  LOP3.LUT R10, R10, R5, RZ, 0x3c, !PT ;  /* 0x000000050a0a7212 */ /* 0x000fe400078e3cff */
[----:B--2---:R-:W-:-:S04]  /*29e0*/  SEL R0, RZ, 0x1, P0 ;  /* 0x00000001ff007807 */ /* 0x004fc80000000000 */
[----:B------:R-:W-:Y:S01]  /*29f0*/  LOP3.LUT R9, R9, R0, RZ, 0x3c, !PT ;  /* 0x0000000009097212 */ /* 0x000fe200078e3cff */
[----:B------:R-:W-:Y:S06]  /*2a00*/  @P3 BRA `(.L_x_46) ;  /* 0xfffffffc002c3947 */ /* 0x000fec000383ffff */
[----:B------:R-:W-:Y:S01]  /*2a10*/  ULEA UR5, UR6, UR37, 0x3 ;  /* 0x0000002506057291 */ /* 0x000fe2000f8e18ff */
[----:B------:R-:W-:-:S08]  /*2a20*/  SHF.L.U32 R3, R12, 0x1f, RZ ;  /* 0x0000001f0c037819 */ /* 0x000fd000000006ff */
[----:B------:R-:W1:Y:S02]  /*2a30*/  SYNCS.PHASECHK.TRANS64 P0, [UR5+0xa0], R3 ;  /* 0x0000a003ff0075a7 */ /* 0x000e640008001005 */
[----:B-1----:R-:W-:Y:S05]  /*2a40*/  @P0 BRA `(.L_x_47) ;  /* 0x0000000000080947 */ /* 0x002fea0003800000 */
[----:B------:R-:W1:Y:S02]  /*2a50*/  SYNCS.PHASECHK.TRANS64.TRYWAIT P0, [UR5+0xa0], R3 ;  /* 0x0000a003ff0075a7 */ /* 0x000e640008001105 */
[----:B-1----:R-:W-:Y:S05]  /*2a60*/  @!P0 BRA `(.L_x_48) ;  /* 0x0000005c00488947 */ /* 0x002fea0003800000 */
.L_x_47:
[----:B------:R-:W-:-:S04]  /*2a70*/  UIADD3 UR4, UPT, UPT, UR6, 0x1, URZ ;  /* 0x0000000106047890 */ /* 0x000fc8000fffe0ff */
[----:B------:R-:W-:-:S04]  /*2a80*/  UISETP.NE.AND UP0, UPT, UR4, 0x2, UPT ;  /* 0x000000020400788c */ /* 0x000fc8000bf05270 */
[----:B------:R-:W-:Y:S02]  /*2a90*/  USEL UR7, URZ, 0x1, UP0 ;  /* 0x00000001ff077887 */ /* 0x000fe40008000000 */
[----:B------:R-:W-:-:S04]  /*2aa0*/  USEL UR4, UR4, URZ, UP0 ;  /* 0x000000ff04047287 */ /* 0x000fc80008000000 */
[----:B------:R-:W-:Y:S01]  /*2ab0*/  ULEA UR4, UR4, UR37, 0x3 ;  /* 0x0000002504047291 */ /* 0x000fe2000f8e18ff */
[----:B-1----:R-:W-:-:S04]  /*2ac0*/  LOP3.LUT R3, R12, UR7, RZ, 0x3c, !PT ;  /* 0x000000070c037c12 */ /* 0x002fc8000f8e3cff */
[----:B------:R-:W-:-:S04]  /*2ad0*/  SHF.L.U32 R0, R3, 0x1f, RZ ;  /* 0x0000001f03007819 */ /* 0x000fc800000006ff */
[----:B------:R-:W1:Y:S02]  /*2ae0*/  SYNCS.PHASECHK.TRANS64 P0, [UR4+0xa0], R0 ;  /* 0x0000a000ff0075a7 */ /* 0x000e640008001004 */
[----:B-1----:R-:W-:Y:S05]  /*2af0*/  @P0 EXIT ;  /* 0x000000000000094d */ /* 0x002fea0003800000 */
[----:B------:R-:W-:Y:S02]  /*2b00*/  SHF.L.U32 R3, R3, 0x1f, RZ ;  /* 0x0000001f03037819 */ /* 0x000fe400000006ff */
[----:B------:R-:W-:-:S07]  /*2b10*/  MOV R0, UR4 ;  /* 0x0000000400007c02 */ /* 0x000fce0008000f00 */
.L_x_49:
[----:B-1----:R1:W2:Y:S02]  /*2b20*/  SYNCS.PHASECHK.TRANS64.TRYWAIT P0, [R0+URZ+0xa0], R3 ;  /* 0x0000a003000075a7 */ /* 0x0022a400080011ff */
[----:B--2---:R-:W-:Y:S05]  /*2b30*/  @!P0 NANOSLEEP.SYNCS 0x989680 ;  /* 0x009896800000895d */ /* 0x004fea0003900000 */
[----:B------:R-:W2:Y:S02]  /*2b40*/  @!P0 SYNCS.PHASECHK.TRANS64 P0, [R0+URZ+0xa0], R3 ;  /* 0x0000a003000085a7 */ /* 0x000ea400080010ff */
[----:B--2---:R-:W-:Y:S05]  /*2b50*/  @P0 EXIT ;  /* 0x000000000000094d */ /* 0x004fea0003800000 */
[----:B------:R-:W-:Y:S05]  /*2b60*/  BRA `(.L_x_49) ;  /* 0xfffffffc00ec7947 */ /* 0x000fea000383ffff */
.L_x_42:
[----:B------:R-:W-:-:S09]  /*2b70*/  UISETP.NE.AND UP1, UPT, UR8, URZ, UPT ;  /* 0x000000ff0800728c */ /* 0x000fd2000bf25270 */
[----:B------:R-:W-:Y:S05]  /*2b80*/  BRA.U UP1, `(.L_x_50) ;  /* 0x0000000d01b47547 */ /* 0x000fea000b800000 */
[----:B------:R-:W-:Y:S01]  /*2b90*/  UMOV UR4, 0x40 ;  /* 0x0000004000047882 */ /* 0x000fe20000000000 */
[----:B------:R-:W-:Y:S01]  /*2ba0*/  NOP ;  /* 0x0000000000007918 */ /* 0x000fe20000000000 */
[----:B------:R-:W-:Y:S01]  /*2bb0*/  ULEA UR4, UR37, UR4, 0x18 ;  /* 0x0000000425047291 */ /* 0x000fe2000f8ec0ff */
[----:B------:R-:W-:Y:S02]  /*2bc0*/  UMOV UR5, 0x400 ;  /* 0x0000040000057882 */ /* 0x000fe40000000000 */
[----:B------:R-:W-:-:S06]  /*2bd0*/  ULEA UR37, UR37, UR5, 0x18 ;  /* 0x0000000525257291 */ /* 0x000fcc000f8ec0ff */
[----:B------:R-:W1:Y:S02]  /*2be0*/  LDS.U8 R0, [UR4+0x1c] ;  /* 0x00001c04ff007984 */ /* 0x000e640008000000 */
[----:B-1----:R-:W-:-:S13]  /*2bf0*/  ISETP.NE.AND P0, PT, R0, RZ, PT ;  /* 0x000000ff0000720c */ /* 0x002fda0003f05270 */
[----:B------:R-:W-:Y:S05]  /*2c00*/  @P0 BRA `(.L_x_51) ;  /* 0x0000000000580947 */ /* 0x000fea0003800000 */
[----:B------:R-:W-:-:S13]  /*2c10*/  ELECT P0, URZ, PT ;  /* 0x0000000000ff782f */ /* 0x000fda0003800000 */
[----:B------:R-:W-:Y:S05]  /*2c20*/  @!P0 BRA `(.L_x_52) ;  /* 0x0000000000608947 */ /* 0x000fea0003800000 */
[----:B------:R-:W-:Y:S01]  /*2c30*/  UMOV UR5, 0x10 ;  /* 0x0000001000057882 */ /* 0x000fe20000000000 */
[----:B------:R-:W-:Y:S01]  /*2c40*/  HFMA2 R0, -RZ, RZ, 0, 5.9604644775390625e-08 ;  /* 0x00000001ff007431 */ /* 0x000fe200000001ff */
[----:B------:R-:W-:-:S03]  /*2c50*/  MOV R2, 0xffff ;  /* 0x0000ffff00027802 */ /* 0x000fc60000000f00 */
[----:B------:R-:W-:Y:S04]  /*2c60*/  DEPBAR.LE SB1, 0x36 ;  /* 0x00009d800000791a */ /* 0x000fe80000000000 */
[----:B------:R-:W1:Y:S02]  /*2c70*/  UTCATOMSWS.FIND_AND_SET.ALIGN UP0, UR5, UR5 ;  /* 0x00000005000575e3 */ /* 0x000e640008000800 */
[----:B-1----:R-:W-:Y:S01]  /*2c80*/  MOV R3, UR5 ;  /* 0x0000000500037c02 */ /* 0x002fe20008000f00 */
[----:B------:R-:W-:Y:S06]  /*2c90*/  BRA.U UP0, `(.L_x_53) ;  /* 0x0000000100187547 */ /* 0x000fec000b800000 */
.L_x_54:
[----:B------:R-:W-:Y:S05]  /*2ca0*/  NANOSLEEP 0x64 ;  /* 0x000000640000795d */ /* 0x000fea0003800000 */
[----:B------:R-:W-:-:S05]  /*2cb0*/  UMOV UR5, 0x10 ;  /* 0x0000001000057882 */ /* 0x000fca0000000000 */
[----:B------:R-:W-:Y:S04]  /*2cc0*/  DEPBAR.LE SB1, 0x36 ;  /* 0x00009d800000791a */ /* 0x000fe80000000000 */
[----:B------:R-:W1:Y:S02]  /*2cd0*/  UTCATOMSWS.FIND_AND_SET.ALIGN UP0, UR5, UR5 ;  /* 0x00000005000575e3 */ /* 0x000e640008000800 */
[----:B-1----:R-:W-:Y:S01]  /*2ce0*/  MOV R3, UR5 ;  /* 0x0000000500037c02 */ /* 0x002fe20008000f00 */
[----:B------:R-:W-:Y:S05]  /*2cf0*/  BRA.U !UP0, `(.L_x_54) ;  /* 0xfffffffd08e87547 */ /* 0x000fea000b83ffff */
.L_x_53:
[-C--:B------:R-:W-:Y:S02]  /*2d00*/  SHF.L.U32 R2, R2, R3.reuse, RZ ;  /* 0x0000000302027219 */ /* 0x080fe400000006ff */
[----:B------:R-:W-:Y:S01]  /*2d10*/  SHF.L.U32 R0, R0, R3, RZ ;  /* 0x0000000300007219 */ /* 0x000fe200000006ff */
[----:B------:R-:W-:Y:S02]  /*2d20*/  IMAD.SHL.U32 R3, R3, 0x20, RZ ;  /* 0x0000002003037824 */ /* 0x000fe400078e00ff */
[----:B------:R1:W-:Y:S04]  /*2d30*/  ATOMS.OR RZ, [UR4+0x14], R2 ;  /* 0x00001402ffff798c */ /* 0x0003e8000b000004 */
[----:B------:R1:W-:Y:S04]  /*2d40*/  ATOMS.OR RZ, [UR4+0x18], R0 ;  /* 0x00001800ffff798c */ /* 0x0003e8000b000004 */
[----:B------:R1:W-:Y:S01]  /*2d50*/  STS [UR37+0x140], R3 ;  /* 0x00014003ff007988 */ /* 0x0003e20008000825 */
[----:B------:R-:W-:Y:S05]  /*2d60*/  BRA `(.L_x_52) ;  /* 0x0000000000107947 */ /* 0x000fea0003800000 */
.L_x_51:
[----:B------:R-:W-:Y:S02]  /*2d70*/  MOV R0, 0xffffffff ;  /* 0xffffffff00007802 */ /* 0x000fe40000000f00 */
[----:B------:R-:W-:-:S03]  /*2d80*/  MOV R2, 0x2db0 ;  /* 0x00002db000027802 */ /* 0x000fc60000000f00 */
[----:B------:R1:W-:Y:S04]  /*2d90*/  STS [UR37+0x140], R0 ;  /* 0x00014000ff007988 */ /* 0x0003e80008000825 */
[----:B-1-3-5:R-:W-:Y:S05]  /*2da0*/  CALL.REL.NOINC `($__internal_1_$__cuda_sm10x_tcgen05_guardrail_trap_phase_invalid_during_alloc) ;  /* 0x0000006000047944 */ /* 0x02afea0003c00000 */
.L_x_52:
[----:B------:R-:W-:Y:S05]  /*2db0*/  WARPSYNC.ALL ;  /* 0x0000000000007948 */ /* 0x000fea0003800000 */
[----:B------:R-:W2:Y:S01]  /*2dc0*/  S2UR UR5, SR_CgaCtaId ;  /* 0x00000000000579c3 */ /* 0x000ea20000008800 */
[----:B------:R-:W-:Y:S01]  /*2dd0*/  UMOV UR4, 0x400 ;  /* 0x0000040000047882 */ /* 0x000fe20000000000 */
[----:B------:R-:W-:-:S06]  /*2de0*/  NOP ;  /* 0x0000000000007918 */ /* 0x000fcc0000000000 */
[----:B------:R-:W-:Y:S06]  /*2df0*/  BAR.ARV 0x6, 0xa0 ;  /* 0x0182800000007b1d */ /* 0x000fec0000002000 */
[----:B------:R-:W4:Y:S01]  /*2e00*/  LDCU UR7, c[0x0][0x38c] ;  /* 0x00007180ff0777ac */ /* 0x000f220008000800 */
[----:B------:R-:W-:Y:S01]  /*2e10*/  IMAD.MOV.U32 R11, RZ, RZ, 0x1 ;  /* 0x00000001ff0b7424 */ /* 0x000fe200078e00ff */
[----:B------:R-:W-:Y:S01]  /*2e20*/  CS2R R8, SRZ ;  /* 0x0000000000087805 */ /* 0x000fe2000001ff00 */
[----:B------:R-:W-:Y:S01]  /*2e30*/  IMAD.MOV.U32 R10, RZ, RZ, RZ ;  /* 0x000000ffff0a7224 */ /* 0x000fe200078e00ff */
[----:B------:R-:W3:Y:S01]  /*2e40*/  LDCU UR6, c[0x0][0x38c] ;  /* 0x00007180ff0677ac */ /* 0x000ee20008000800 */
[----:B------:R-:W-:Y:S01]  /*2e50*/  UMOV UR15, URZ ;  /* 0x000000ff000f7c82 */ /* 0x000fe20008000000 */
[----:B------:R-:W-:Y:S01]  /*2e60*/  UMOV UR14, URZ ;  /* 0x000000ff000e7c82 */ /* 0x000fe20008000000 */
[----:B--2---:R-:W-:Y:S01]  /*2e70*/  ULEA UR5, UR5, UR4, 0x18 ;  /* 0x0000000405057291 */ /* 0x004fe2000f8ec0ff */
[----:B------:R-:W-:Y:S01]  /*2e80*/  UMOV UR24, 0x0 ;  /* 0x0000000000187882 */ /* 0x000fe20000000000 */
[----:B------:R-:W-:-:S02]  /*2e90*/  UMOV UR25, 0x8200090 ;  /* 0x0820009000197882 */ /* 0x000fc40000000000 */
[----:B------:R-:W-:Y:S02]  /*2ea0*/  UIADD3 UR10, UPT, UPT, UR5, 0x8400, URZ ;  /* 0x00008400050a7890 */ /* 0x000fe4000fffe0ff */
[----:B------:R-:W-:Y:S02]  /*2eb0*/  UIADD3 UR11, UPT, UPT, UR5, 0x20400, URZ ;  /* 0x00020400050b7890 */ /* 0x000fe4000fffe0ff */
[----:B----4-:R-:W-:Y:S01]  /*2ec0*/  UIADD3 UR7, UPT, UPT, UR7, 0x7f, URZ ;  /* 0x0000007f07077890 */ /* 0x010fe2000fffe0ff */
[----:B-1----:R-:W1:Y:S01]  /*2ed0*/  LDS R0, [UR5+0x140] ;  /* 0x00014005ff007984 */ /* 0x002e620008000800 */
[----:B------:R-:W-:Y:S02]  /*2ee0*/  USHF.R.U32.HI UR10, URZ, 0x4, UR10 ;  /* 0x00000004ff0a7899 */ /* 0x000fe4000801160a */
[----:B------:R-:W-:Y:S02]  /*2ef0*/  USHF.R.S32.HI UR4, URZ, 0x1f, UR7 ;  /* 0x0000001fff047899 */ /* 0x000fe40008011407 */
[----:B------:R-:W-:-:S02]  /*2f00*/  USHF.R.U32.HI UR11, URZ, 0x4, UR11 ;  /* 0x00000004ff0b7899 */ /* 0x000fc4000801160b */
[----:B------:R-:W-:Y:S02]  /*2f10*/  ULEA.HI UR4, UR4, UR7, URZ, 0x7 ;  /* 0x0000000704047291 */ /* 0x000fe4000f8f38ff */
[----:B------:R-:W-:Y:S02]  /*2f20*/  ULOP3.LUT UR10, UR10, 0x3fff, URZ, 0xc0, !UPT ;  /* 0x00003fff0a0a7892 */ /* 0x000fe4000f8ec0ff */
[----:B------:R-:W-:Y:S02]  /*2f30*/  USHF.R.S32.HI UR4, URZ, 0x7, UR4 ;  /* 0x00000007ff047899 */ /* 0x000fe40008011404 */
[----:B------:R-:W-:Y:S02]  /*2f40*/  ULOP3.LUT UR11, UR11, 0x3fff, URZ, 0xc0, !UPT ;  /* 0x00003fff0b0b7892 */ /* 0x000fe4000f8ec0ff */
[----:B------:R-:W-:Y:S01]  /*2f50*/  UISETP.LT.AND UP0, UPT, UR4, 0x1, UPT ;  /* 0x000000010400788c */ /* 0x000fe2000bf01270 */
[----:B------:R-:W-:Y:S01]  /*2f60*/  UMOV UR22, 0x0 ;  /* 0x0000000000167882 */ /* 0x000fe20000000000 */
[----:B------:R-:W-:-:S02]  /*2f70*/  UMOV UR23, 0x8200090 ;  /* 0x0820009000177882 */ /* 0x000fc40000000000 */
[----:B------:R-:W-:Y:S02]  /*2f80*/  USEL UR9, UR4, 0x1, !UP0 ;  /* 0x0000000104097887 */ /* 0x000fe4000c000000 */
[----:B------:R-:W-:Y:S02]  /*2f90*/  ULOP3.LUT UR10, UR10, 0x10000, URZ, 0xfc, !UPT ;  /* 0x000100000a0a7892 */ /* 0x000fe4000f8efcff */
[----:B------:R-:W-:Y:S02]  /*2fa0*/  ULOP3.LUT UR11, UR11, 0x10000, URZ, 0xfc, !UPT ;  /* 0x000100000b0b7892 */ /* 0x000fe4000f8efcff */
[----:B------:R-:W-:Y:S02]  /*2fb0*/  UIADD3 UR9, UPT, UPT, -UR9, URZ, URZ ;  /* 0x000000ff09097290 */ /* 0x000fe4000fffe1ff */
[----:B---3--:R-:W-:Y:S01]  /*2fc0*/  UISETP.GE.AND UP3, UPT, UR6, 0x1, UPT ;  /* 0x000000010600788c */ /* 0x008fe2000bf66270 */
[----:B------:R-:W-:Y:S01]  /*2fd0*/  UMOV UR20, 0x0 ;  /* 0x0000000000147882 */ /* 0x000fe20000000000 */
[----:B------:R-:W-:Y:S01]  /*2fe0*/  UMOV UR21, 0x8200090 ;  /* 0x0820009000157882 */ /* 0x000fe20000000000 */
[----:B------:R-:W-:Y:S01]  /*2ff0*/  UMOV UR18, 0x0 ;  /* 0x0000000000127882 */ /* 0x000fe20000000000 */
[----:B------:R-:W-:Y:S01]  /*3000*/  UMOV UR19, 0x8200090 ;  /* 0x0820009000137882 */ /* 0x000fe20000000000 */
[----:B-1----:R-:W-:-:S15]  /*3010*/  R2UR UR16, R0 ;  /* 0x00000000001072ca */ /* 0x002fde00000e0000 */
.L_x_61:
[----:B------:R-:W-:Y:S02]  /*3020*/  LEA R0, R10, UR5, 0x3 ;  /* 0x000000050a007c11 */ /* 0x000fe4000f8e18ff */
[----:B------:R-:W-:Y:S02]  /*3030*/  SHF.L.U32 R5, R9, 0x1f, RZ ;  /* 0x0000001f09057819 */ /* 0x000fe400000006ff */
[----:B------:R-:W-:Y:S01]  /*3040*/  PLOP3.LUT P0, PT, PT, PT, UP3, 0x80, 0x8 ;  /* 0x000000000008781c */ /* 0x000fe20003f0f038 */
[----:B------:R-:W-:Y:S01]  /*3050*/  VIADD R3, R0, 0xa0 ;  /* 0x000000a000037836 */ /* 0x000fe20000000000 */
[----:B-1----:R-:W1:Y:S02]  /*3060*/  SYNCS.PHASECHK.TRANS64.TRYWAIT P1, [R0+URZ+0x90], R5 ;  /* 0x00009005000075a7 */ /* 0x002e6400080211ff */
[----:B-1-3--:R-:W-:Y:S09]  /*3070*/  @!P1 BRA `(.L_x_55) ;  /* 0x0000005400dc9947 */ /* 0x00aff20003800000 */
.L_x_127:
[----:B------:R-:W-:Y:S01]  /*3080*/  LEA R4, R10, UR5, 0x4 ;  /* 0x000000050a047c11 */ /* 0x000fe2000f8e20ff */
[----:B------:R-:W-:Y:S01]  /*3090*/  @UP3 ULEA UR6, UR14, UR5, 0x3 ;  /* 0x000000050e063291 */ /* 0x000fe2000f8e18ff */
[----:B------:R-:W-:Y:S01]  /*30a0*/  PLOP3.LUT P2, PT, PT, PT, PT, 0x80, 0x8 ;  /* 0x000000000008781c */ /* 0x000fe20003f4f070 */
[----:B------:R-:W-:Y:S01]  /*30b0*/  ULEA UR7, UR15, UR5, 0x3 ;  /* 0x000000050f077291 */ /* 0x000fe2000f8e18ff */
[----:B------:R-:W-:Y:S01]  /*30c0*/  PRMT R3, RZ, 0x654, R3 ;  /* 0x00000654ff037816 */ /* 0x000fe20000000003 */
[----:B------:R-:W-:Y:S01]  /*30d0*/  ULEA UR8, UR15, UR16, 0x7 ;  /* 0x000000100f087291 */ /* 0x000fe2000f8e38ff */
[----:B-1----:R-:W1:Y:S01]  /*30e0*/  LDS.128 R4, [R4+0x120] ;  /* 0x0001200004047984 */ /* 0x002e620000000c00 */
[----:B------:R-:W-:Y:S02]  /*30f0*/  @P0 SHF.L.U32 R2, R8, 0x1f, RZ ;  /* 0x0000001f08020819 */ /* 0x000fe400000006ff */
[----:B------:R-:W-:Y:S01]  /*3100*/  SHF.L.U32 R0, R11, 0x1f, RZ ;  /* 0x0000001f0b007819 */ /* 0x000fe200000006ff */
[----:B------:R-:W-:Y:S01]  /*3110*/  @!PT LDS RZ, [RZ] ;  /* 0x00000000fffff984 */ /* 0x000fe20000000800 */
[----:B------:R-:W-:Y:S01]  /*3120*/  @!PT LDS RZ, [RZ] ;  /* 0x00000000fffff984 */ /* 0x000fe20000000800 */
[----:B------:R-:W-:Y:S01]  /*3130*/  @!PT LDS RZ, [RZ] ;  /* 0x00000000fffff984 */ /* 0x000fe20000000800 */
[----:B------:R-:W-:Y:S01]  /*3140*/  @!PT LDS RZ, [RZ] ;  /* 0x00000000fffff984 */ /* 0x000fe20000000800 */
[----:B------:R2:W-:Y:S06]  /*3150*/  MEMBAR.ALL.CTA ;  /* 0x0000000000007992 */ /* 0x0005ec0000008000 */
[----:B--2---:R-:W2:Y:S02]  /*3160*/  FENCE.VIEW.ASYNC.S ;  /* 0x00000000000073c6 */ /* 0x004ea40000000000 */
[----:B--2---:R2:W-:Y:S01]  /*3170*/  SYNCS.ARRIVE.TRANS64.RED.A1T0 RZ, [R3+URZ], RZ ;  /* 0x000000ff03ff79a7 */ /* 0x0045e200081004ff */
[----:B------:R2:W3:Y:S01]  /*3180*/  @P0 SYNCS.PHASECHK.TRANS64.TRYWAIT P2, [UR6], R2 ;  /* 0x00000002ff0005a7 */ /* 0x0004e20008041106 */
[----:B-1----:R-:W-:Y:S01]  /*3190*/  LOP3.LUT P1, RZ, R6, 0x1, RZ, 0xc0, !PT ;  /* 0x0000000106ff7812 */ /* 0x002fe2000782c0ff */
[----:B------:R-:W1:Y:S02]  /*31a0*/  SYNCS.PHASECHK.TRANS64.TRYWAIT P0, [UR7+0xd0], R0 ;  /* 0x0000d000ff0075a7 */ /* 0x000e640008001107 */
[----:B-123--:R-:W-:Y:S10]  /*31b0*/  @!P0 BRA `(.L_x_56) ;  /* 0x0000005400a08947 */ /* 0x00eff40003800000 */
.L_x_129:
[----:B------:R-:W-:Y:S01]  /*31c0*/  IADD3 R10, PT, PT, R10, 0x1, RZ ;  /* 0x000000010a0a7810 */ /* 0x000fe20007ffe0ff */
[----:B------:R-:W-:Y:S06]  /*31d0*/  BRA.U !UP3, `(.L_x_57) ;  /* 0x000000010bc07547 */ /* 0x000fec000b800000 */
[----:B------:R-:W-:Y:S01]  /*31e0*/  UPLOP3.LUT UP4, UPT, UPT, UPT, UPT, 0x40, 0x4 ;  /* 0x000000000004789c */ /* 0x000fe20003f8e870 */
[----:B------:R-:W-:Y:S01]  /*31f0*/  UMOV UR13, UR9 ;  /* 0x00000009000d7c82 */ /* 0x000fe20008000000 */
[----:B------:R-:W-:Y:S01]  /*3200*/  UMOV UR12, UR4 ;  /* 0x00000004000c7c82 */ /* 0x000fe20008000000 */
[----:B------:R-:W-:-:S08]  /*3210*/  UMOV UR17, UR14 ;  /* 0x0000000e00117c82 */ /* 0x000fd00008000000 */
.L_x_60:
[----:B------:R-:W-:Y:S02]  /*3220*/  UIADD3 UR13, UPT, UPT, UR13, 0x1, URZ ;  /* 0x000000010d0d7890 */ /* 0x000fe4000fffe0ff */
[----:B--2---:R-:W-:Y:S02]  /*3230*/  ULEA UR6, UR17, UR5, 0x3 ;  /* 0x0000000511067291 */ /* 0x004fe4000f8e18ff */
[----:B------:R-:W-:Y:S01]  /*3240*/  UISETP.NE.AND UP0, UPT, UR13, URZ, UPT ;  /* 0x000000ff0d00728c */ /* 0x000fe2000bf05270 */
[----:B---3--:R-:W-:Y:S10]  /*3250*/  @P2 BRA `(.L_x_58) ;  /* 0x00000000000c2947 */ /* 0x008ff40003800000 */
[----:B-1----:R-:W-:Y:S04]  /*3260*/  SHF.L.U32 R3, R8, 0x1f, RZ ;  /* 0x0000001f08037819 */ /* 0x002fe800000006ff */
[----:B------:R-:W1:Y:S02]  /*3270*/  SYNCS.PHASECHK.TRANS64.TRYWAIT P0, [UR6], R3 ;  /* 0x00000003ff0075a7 */ /* 0x000e640008001106 */
[----:B-1----:R-:W-:Y:S05]  /*3280*/  @!P0 BRA `(.L_x_59) ;  /* 0x0000005400848947 */ /* 0x002fea0003800000 */
.L_x_58:
[----:B------:R-:W-:Y:S01]  /*3290*/  UISETP.NE.AND UP1, UPT, UR12, 0x1, UPT ;  /* 0x000000010c00788c */ /* 0x000fe2000bf25270 */
[----:B------:R-:W-:Y:S01]  /*32a0*/  PLOP3.LUT P2, PT, PT, PT, PT, 0x80, 0x8 ;  /* 0x000000000008781c */ /* 0x000fe20003f4f070 */
[----:B------:R-:W-:Y:S02]  /*32b0*/  UIADD3 UR14, UPT, UPT, UR17, 0x1, URZ ;  /* 0x00000001110e7890 */ /* 0x000fe4000fffe0ff */
[----:B------:R-:W-:Y:S02]  /*32c0*/  ULEA UR28, UR17, UR11, 0xa ;  /* 0x0000000b111c7291 */ /* 0x000fe4000f8e50ff */
[----:B------:R-:W-:Y:S01]  /*32d0*/  UISETP.NE.AND UP2, UPT, UR14, 0x6, UPT ;  /* 0x000000060e00788c */ /* 0x000fe2000bf45270 */
[----:B------:R-:W-:Y:S01]  /*32e0*/  PLOP3.LUT P0, PT, PT, PT, UP1, 0x80, 0x8 ;  /* 0x000000000008781c */ /* 0x000fe20003f0f018 */
[----:B------:R-:W-:Y:S02]  /*32f0*/  UIADD3 UR40, UPT, UPT, UR28, 0x2, URZ ;  /* 0x000000021c287890 */ /* 0x000fe4000fffe0ff */
[----:B------:R-:W-:Y:S02]  /*3300*/  USEL UR27, URZ, 0x1, UP2 ;  /* 0x00000001ff1b7887 */ /* 0x000fe40009000000 */
[----:B------:R-:W-:Y:S02]  /*3310*/  USEL UR14, UR14, URZ, UP2 ;  /* 0x000000ff0e0e7287 */ /* 0x000fe40009000000 */
[----:B------:R-:W-:Y:S02]  /*3320*/  UIADD3 UR36, UPT, UPT, UR28, 0x4, URZ ;  /* 0x000000041c247890 */ /* 0x000fe4000fffe0ff */
[----:B------:R-:W-:Y:S01]  /*3330*/  @UP1 ULEA UR26, UR14, UR5, 0x3 ;  /* 0x000000050e1a1291 */ /* 0x000fe2000f8e18ff */
[----:B------:R-:W-:Y:S01]  /*3340*/  LOP3.LUT R8, R8, UR27, RZ, 0x3c, !PT ;  /* 0x0000001b08087c12 */ /* 0x000fe2000f8e3cff */
[----:B------:R-:W-:Y:S02]  /*3350*/  UIADD3 UR32, UPT, UPT, UR28, 0x6, URZ ;  /* 0x000000061c207890 */ /* 0x000fe4000fffe0ff */
[----:B------:R-:W-:Y:S01]  /*3360*/  UIADD3 UR6, UPT, UPT, UR6, 0x30, URZ ;  /* 0x0000003006067890 */ /* 0x000fe2000fffe0ff */
[----:B-1----:R-:W-:Y:S01]  /*3370*/  @P0 SHF.L.U32 R0, R8, 0x1f, RZ ;  /* 0x0000001f08000819 */ /* 0x002fe200000006ff */
[----:B------:R-:W-:Y:S01]  /*3380*/  UIADD3 UR12, UPT, UPT, UR12, -0x1, URZ ;  /* 0xffffffff0c0c7890 */ /* 0x000fe2000fffe0ff */
[----:B------:R-:W-:Y:S02]  /*3390*/  UMOV UR29, 0x40004040 ;  /* 0x40004040001d7882 */ /* 0x000fe40000000000 */
[----:B------:R2:W3:Y:S01]  /*33a0*/  @P0 SYNCS.PHASECHK.TRANS64.TRYWAIT P2, [UR26], R0 ;  /* 0x00000000ff0005a7 */ /* 0x0004e2000804111a */
[----:B------:R-:W-:Y:S01]  /*33b0*/  ULEA UR26, UR17, UR10, 0xa ;  /* 0x0000000a111a7291 */ /* 0x000fe2000f8e50ff */
[----:B------:R-:W-:Y:S01]  /*33c0*/  UMOV UR27, 0x40004040 ;  /* 0x40004040001b7882 */ /* 0x000fe20000000000 */
[----:B------:R-:W-:Y:S02]  /*33d0*/  UMOV UR41, 0x40004040 ;  /* 0x4000404000297882 */ /* 0x000fe40000000000 */
[----:B------:R-:W-:Y:S02]  /*33e0*/  UIADD3 UR38, UPT, UPT, UR26, 0x2, URZ ;  /* 0x000000021a267890 */ /* 0x000fe4000fffe0ff */
[----:B------:R-:W-:Y:S02]  /*33f0*/  UIADD3 UR34, UPT, UPT, UR26, 0x4, URZ ;  /* 0x000000041a227890 */ /* 0x000fe4000fffe0ff */
[----:B------:R-:W-:Y:S01]  /*3400*/  UIADD3 UR30, UPT, UPT, UR26, 0x6, URZ ;  /* 0x000000061a1e7890 */ /* 0x000fe2000fffe0ff */
[----:B------:R2:W-:Y:S01]  /*3410*/  UTCQMMA gdesc[UR26], gdesc[UR28], tmem[UR8], tmem[UR24], idesc[UR25], UP4 ;  /* 0x00ff181c1a0075ea */ /* 0x0005e2000a000308 */
[----:B------:R-:W-:Y:S01]  /*3420*/  UPLOP3.LUT UP4, UPT, UPT, UPT, UPT, 0x80, 0x8 ;  /* 0x000000000008789c */ /* 0x000fe20003f8f070 */
[----:B------:R-:W-:Y:S01]  /*3430*/  UMOV UR39, 0x40004040 ;  /* 0x4000404000277882 */ /* 0x000fe20000000000 */
[----:B------:R-:W-:Y:S01]  /*3440*/  UMOV UR37, 0x40004040 ;  /* 0x4000404000257882 */ /* 0x000fe20000000000 */
[----:B------:R2:W-:Y:S01]  /*3450*/  UTCQMMA gdesc[UR38], gdesc[UR40], tmem[UR8], tmem[UR22], idesc[UR23], UPT ;  /* 0x00ff1628260075ea */ /* 0x0005e2000b800308 */
[----:B------:R-:W-:Y:S01]  /*3460*/  UMOV UR35, 0x40004040 ;  /* 0x4000404000237882 */ /* 0x000fe20000000000 */
[----:B------:R-:W-:Y:S01]  /*3470*/  UMOV UR33, 0x40004040 ;  /* 0x4000404000217882 */ /* 0x000fe20000000000 */
[----:B------:R-:W-:Y:S01]  /*3480*/  UMOV UR31, 0x40004040 ;  /* 0x40004040001f7882 */ /* 0x000fe20000000000 */
[----:B------:R2:W-:Y:S01]  /*3490*/  UTCQMMA gdesc[UR34], gdesc[UR36], tmem[UR8], tmem[UR20], idesc[UR21], UPT ;  /* 0x00ff1424220075ea */ /* 0x0005e2000b800308 */
[----:B------:R2:W-:Y:S01]  /*34a0*/  UTCQMMA gdesc[UR30], gdesc[UR32], tmem[UR8], tmem[UR18], idesc[UR19], UPT ;  /* 0x00ff12201e0075ea */ /* 0x0005e2000b800308 */
[----:B------:R2:W-:Y:S01]  /*34b0*/  UTCBAR [UR6], URZ ;  /* 0x000000ff060073e9 */ /* 0x0005e200080000ff */
[----:B------:R-:W-:Y:S01]  /*34c0*/  UMOV UR17, UR14 ;  /* 0x0000000e00117c82 */ /* 0x000fe20008000000 */
[----:B------:R-:W-:Y:S05]  /*34d0*/  BRA.U UP0, `(.L_x_60) ;  /* 0xfffffffd00507547 */ /* 0x000fea000b83ffff */
.L_x_57:
[----:B------:R-:W-:Y:S01]  /*34e0*/  UIADD3 UR15, UPT, UPT, UR15, 0x1, URZ ;  /* 0x000000010f0f7890 */ /* 0x000fe2000fffe0ff */
[C---:B------:R-:W-:Y:S01]  /*34f0*/  ISETP.NE.AND P0, PT, R10.reuse, 0x2, PT ;  /* 0x000000020a00780c */ /* 0x040fe20003f05270 */
[----:B------:R-:W-:Y:S02]  /*3500*/  UIADD3 UR7, UPT, UPT, UR7, 0xb0, URZ ;  /* 0x000000b007077890 */ /* 0x000fe4000fffe0ff */
[----:B------:R-:W-:Y:S01]  /*3510*/  UISETP.NE.AND UP0, UPT, UR15, 0x4, UPT ;  /* 0x000000040f00788c */ /* 0x000fe2000bf05270 */
[----:B-12---:R-:W-:Y:S02]  /*3520*/  SEL R0, RZ, 0x1, P0 ;  /* 0x00000001ff007807 */ /* 0x006fe40000000000 */
[----:B------:R-:W-:Y:S01]  /*3530*/  SEL R10, R10, RZ, P0 ;  /* 0x000000ff0a0a7207 */ /* 0x000fe20000000000 */
[----:B------:R-:W-:Y:S01]  /*3540*/  USEL UR6, URZ, 0x1, UP0 ;  /* 0x00000001ff067887 */ /* 0x000fe20008000000 */
[----:B------:R-:W-:Y:S01]  /*3550*/  LOP3.LUT R9, R9, R0, RZ, 0x3c, !PT ;  /* 0x0000000009097212 */ /* 0x000fe200078e3cff */
[----:B------:R-:W-:Y:S01]  /*3560*/  USEL UR15, UR15, URZ, UP0 ;  /* 0x000000ff0f0f7287 */ /* 0x000fe20008000000 */
[----:B------:R1:W-:Y:S03]  /*3570*/  UTCBAR [UR7], URZ ;  /* 0x000000ff070073e9 */ /* 0x0003e600080000ff */
[----:B------:R-:W-:Y:S01]  /*3580*/  LOP3.LUT R11, R11, UR6, RZ, 0x3c, !PT ;  /* 0x000000060b0b7c12 */ /* 0x000fe2000f8e3cff */
[----:B------:R-:W-:Y:S07]  /*3590*/  @P1 BRA `(.L_x_61) ;  /* 0xfffffff800a01947 */ /* 0x000fee000383ffff */
[----:B------:R-:W2:Y:S01]  /*35a0*/  S2UR UR4, SR_CgaCtaId ;  /* 0x00000000000479c3 */ /* 0x000ea20000008800 */
[----:B------:R-:W-:Y:S01]  /*35b0*/  ELECT P0, URZ, PT ;  /* 0x0000000000ff782f */ /* 0x000fe20003800000 */
[----:B------:R-:W-:Y:S01]  /*35c0*/  IMAD.MOV.U32 R0, RZ, RZ, 0x1 ;  /* 0x00000001ff007424 */ /* 0x000fe200078e00ff */
[----:B------:R-:W-:Y:S01]  /*35d0*/  UIADD3 UR5, UPT, UPT, UR5, 0xd0, URZ ;  /* 0x000000d005057890 */ /* 0x000fe2000fffe0ff */
[----:B------:R-:W-:Y:S01]  /*35e0*/  SHF.L.U32 R3, R11, 0x1f, RZ ;  /* 0x0000001f0b037819 */ /* 0x000fe200000006ff */
[----:B------:R-:W-:-:S03]  /*35f0*/  UMOV UR6, 0x40 ;  /* 0x0000004000067882 */ /* 0x000fc60000000000 */
[----:B------:R-:W-:Y:S01]  /*3600*/  UVIRTCOUNT.DEALLOC.SMPOOL 0x80 ;  /* 0x000000800000784c */ /* 0x000fe20000000000 */
[----:B--2---:R-:W-:Y:S02]  /*3610*/  ULEA UR4, UR4, UR6, 0x18 ;  /* 0x0000000604047291 */ /* 0x004fe4000f8ec0ff */
[----:B------:R-:W-:-:S07]  /*3620*/  ULEA UR6, UR15, UR5, 0x3 ;  /* 0x000000050f067291 */ /* 0x000fce000f8e18ff */
[----:B------:R2:W-:Y:S02]  /*3630*/  @P0 STS.U8 [UR4+0x1c], R0 ;  /* 0x00001c00ff000988 */ /* 0x0005e40008000004 */
[----:B------:R-:W4:Y:S02]  /*3640*/  SYNCS.PHASECHK.TRANS64.TRYWAIT P0, [UR6], R3 ;  /* 0x00000003ff0075a7 */ /* 0x000f240008001106 */
[----:B--2-4-:R-:W-:Y:S05]  /*3650*/  @!P0 BRA `(.L_x_62) ;  /* 0x0000005000a88947 */ /* 0x014fea0003800000 */
.L_x_132:
[----:B-1----:R-:W-:-:S04]  /*3660*/  UIADD3 UR7, UPT, UPT, UR15, 0x1, URZ ;  /* 0x000000010f077890 */ /* 0x002fc8000fffe0ff */
[----:B------:R-:W-:-:S04]  /*3670*/  UISETP.NE.AND UP0, UPT, UR7, 0x4, UPT ;  /* 0x000000040700788c */ /* 0x000fc8000bf05270 */
[----:B------:R-:W-:Y:S02]  /*3680*/  USEL UR8, URZ, 0x1, UP0 ;  /* 0x00000001ff087887 */ /* 0x000fe40008000000 */
[----:B------:R-:W-:-:S04]  /*3690*/  USEL UR7, UR7, URZ, UP0 ;  /* 0x000000ff07077287 */ /* 0x000fc80008000000 */
[----:B------:R-:W-:Y:S01]  /*36a0*/  ULEA UR6, UR7, UR5, 0x3 ;  /* 0x0000000507067291 */ /* 0x000fe2000f8e18ff */
[----:B------:R-:W-:-:S04]  /*36b0*/  LOP3.LUT R2, R11, UR8, RZ, 0x3c, !PT ;  /* 0x000000080b027c12 */ /* 0x000fc8000f8e3cff */
[----:B--2---:R-:W-:-:S04]  /*36c0*/  SHF.L.U32 R3, R2, 0x1f, RZ ;  /* 0x0000001f02037819 */ /* 0x004fc800000006ff */
[----:B------:R-:W1:Y:S02]  /*36d0*/  SYNCS.PHASECHK.TRANS64.TRYWAIT P0, [UR6], R3 ;  /* 0x00000003ff0075a7 */ /* 0x000e640008001106 */
[----:B-1----:R-:W-:Y:S05]  /*36e0*/  @!P0 BRA `(.L_x_63) ;  /* 0x00000050009c8947 */ /* 0x002fea0003800000 */
.L_x_134:
        /* <DEDUP_REMOVED lines=9> */
.L_x_136:
[----:B------:R-:W-:-:S04]  /*3780*/  UIADD3 UR7, UPT, UPT, UR7, 0x1, URZ ;  /* 0x0000000107077890 */ /* 0x000fc8000fffe0ff */
[----:B------:R-:W-:-:S04]  /*3790*/  UISETP.NE.AND UP0, UPT, UR7, 0x4, UPT ;  /* 0x000000040700788c */ /* 0x000fc8000bf05270 */
[----:B------:R-:W-:Y:S02]  /*37a0*/  USEL UR6, URZ, 0x1, UP0 ;  /* 0x00000001ff067887 */ /* 0x000fe40008000000 */
[----:B------:R-:W-:-:S04]  /*37b0*/  USEL UR7, UR7, URZ, UP0 ;  /* 0x000000ff07077287 */ /* 0x000fc80008000000 */
[----:B------:R-:W-:Y:S01]  /*37c0*/  ULEA UR7, UR7, UR5, 0x3 ;  /* 0x0000000507077291 */ /* 0x000fe2000f8e18ff */
[----:B-1----:R-:W-:-:S04]  /*37d0*/  LOP3.LUT R3, R2, UR6, RZ, 0x3c, !PT ;  /* 0x0000000602037c12 */ /* 0x002fc8000f8e3cff */
[----:B------:R-:W-:-:S04]  /*37e0*/  SHF.L.U32 R3, R3, 0x1f, RZ ;  /* 0x0000001f03037819 */ /* 0x000fc800000006ff */
[----:B------:R-:W1:Y:S02]  /*37f0*/  SYNCS.PHASECHK.TRANS64.TRYWAIT P0, [UR7], R3 ;  /* 0x00000003ff0075a7 */ /* 0x000e640008001107 */
[----:B-1----:R-:W-:Y:S05]  /*3800*/  @!P0 BRA `(.L_x_65) ;  /* 0x0000005000848947 */ /* 0x002fea0003800000 */
.L_x_138:
[----:B------:R-:W-:Y:S01]  /*3810*/  NOP ;  /* 0x0000000000007918 */ /* 0x000fe20000000000 */
[----:B-1----:R-:W1:Y:S01]  /*3820*/  LDS R0, [UR4+0x14] ;  /* 0x00001404ff007984 */ /* 0x002e620008000800 */
[----:B------:R-:W-:Y:S01]  /*3830*/  ULOP3.LUT UR6, UR16, 0xffff, URZ, 0xc0, !UPT ;  /* 0x0000ffff10067892 */ /* 0x000fe2000f8ec0ff */
[----:B------:R-:W-:Y:S01]  /*3840*/  UMOV UR8, 0xffff ;  /* 0x0000ffff00087882 */ /* 0x000fe20000000000 */
[----:B------:R-:W-:Y:S02]  /*3850*/  UMOV UR5, 0x1 ;  /* 0x0000000100057882 */ /* 0x000fe40000000000 */
[----:B------:R-:W-:-:S04]  /*3860*/  USHF.R.U32.HI UR6, URZ, 0x5, UR6 ;  /* 0x00000005ff067899 */ /* 0x000fc80008011606 */
[----:B------:R-:W-:Y:S02]  /*3870*/  USHF.L.U32 UR8, UR8, UR6, URZ ;  /* 0x0000000608087299 */ /* 0x000fe400080006ff */
[----:B------:R-:W-:-:S04]  /*3880*/  USHF.L.U32 UR5, UR5, UR6, URZ ;  /* 0x0000000605057299 */ /* 0x000fc800080006ff */
[----:B-1----:R-:W-:-:S04]  /*3890*/  LOP3.LUT R0, R0, UR8, RZ, 0xc0, !PT ;  /* 0x0000000800007c12 */ /* 0x002fc8000f8ec0ff */
[----:B------:R-:W-:-:S13]  /*38a0*/  ISETP.NE.AND P0, PT, R0, UR8, PT ;  /* 0x0000000800007c0c */ /* 0x000fda000bf05270 */
[----:B------:R-:W-:Y:S05]  /*38b0*/  @P0 BRA `(.L_x_66) ;  /* 0x0000000000580947 */ /* 0x000fea0003800000 */
[----:B------:R-:W1:Y:S02]  /*38c0*/  LDS R0, [UR4+0x18] ;  /* 0x00001804ff007984 */ /* 0x000e640008000800 */
[----:B-1----:R-:W-:-:S04]  /*38d0*/  LOP3.LUT R0, R0, UR5, RZ, 0xc0, !PT ;  /* 0x0000000500007c12 */ /* 0x002fc8000f8ec0ff */
[----:B------:R-:W-:-:S13]  /*38e0*/  ISETP.NE.AND P0, PT, R0, UR5, PT ;  /* 0x0000000500007c0c */ /* 0x000fda000bf05270 */
[----:B------:R-:W-:Y:S05]  /*38f0*/  @P0 BRA `(.L_x_67) ;  /* 0x00000000003c0947 */ /* 0x000fea0003800000 */
[----:B------:R-:W1:Y:S01]  /*3900*/  S2R R2, SR_LANEID ;  /* 0x0000000000027919 */ /* 0x000e620000000000 */
[----:B------:R-:W-:Y:S01]  /*3910*/  ULOP3.LUT UR8, URZ, UR8, URZ, 0x33, !UPT ;  /* 0x00000008ff087292 */ /* 0x000fe2000f8e33ff */
[----:B------:R-:W-:Y:S01]  /*3920*/  LOP3.LUT R4, RZ, UR5, RZ, 0x33, !PT ;  /* 0x00000005ff047c12 */ /* 0x000fe2000f8e33ff */
[----:B------:R-:W-:Y:S02]  /*3930*/  VOTEU.ANY UR7, UPT, PT ;  /* 0x0000000000077886 */ /* 0x000fe400038e0100 */
[----:B------:R-:W-:Y:S01]  /*3940*/  UFLO.U32 UR7, UR7 ;  /* 0x00000007000772bd */ /* 0x000fe200080e0000 */
[----:B------:R-:W2:Y:S01]  /*3950*/  REDUX UR5, R4 ;  /* 0x00000000040573c4 */ /* 0x000ea20000000000 */
[----:B------:R-:W-:-:S06]  /*3960*/  IMAD.U32 R0, RZ, RZ, UR8 ;  /* 0x00000008ff007e24 */ /* 0x000fcc000f8e00ff */
[----:B------:R4:W-:Y:S01]  /*3970*/  UTCATOMSWS.AND URZ, UR8 ;  /* 0x0000000800ff79e3 */ /* 0x0009e20008000000 */
[----:B------:R-:W3:Y:S01]  /*3980*/  REDUX UR6, R0 ;  /* 0x00000000000673c4 */ /* 0x000ee20000000000 */
[----:B-1----:R-:W-:Y:S01]  /*3990*/  ISETP.EQ.U32.AND P0, PT, R2, UR7, PT ;  /* 0x0000000702007c0c */ /* 0x002fe2000bf02070 */
[----:B--2---:R-:W-:Y:S01]  /*39a0*/  IMAD.U32 R2, RZ, RZ, UR5 ;  /* 0x00000005ff027e24 */ /* 0x004fe2000f8e00ff */
[----:B---3--:R-:W-:-:S11]  /*39b0*/  MOV R3, UR6 ;  /* 0x0000000600037c02 */ /* 0x008fd60008000f00 */
[----:B------:R4:W-:Y:S04]  /*39c0*/  @P0 ATOMS.AND RZ, [UR4+0x14], R3 ;  /* 0x00001403ffff098c */ /* 0x0009e8000a800004 */
[----:B------:R4:W-:Y:S01]  /*39d0*/  @P0 ATOMS.AND RZ, [UR4+0x18], R2 ;  /* 0x00001802ffff098c */ /* 0x0009e2000a800004 */
[----:B------:R-:W-:Y:S05]  /*39e0*/  BRA `(.L_x_68) ;  /* 0x0000000000147947 */ /* 0x000fea0003800000 */
.L_x_67:
[----:B------:R-:W-:Y:S02]  /*39f0*/  MOV R2, 0x3a10 ;  /* 0x00003a1000027802 */ /* 0x000fe40000000f00 */
[----:B---3-5:R-:W-:Y:S05]  /*3a00*/  CALL.REL.NOINC `($__internal_0_$__cuda_sm10x_tcgen05_guardrail_trap_col_being_dealloced_not_returned_by_alloc) ;  /* 0x0000005000e07944 */ /* 0x028fea0003c00000 */
[----:B------:R-:W-:Y:S05]  /*3a10*/  BRA `(.L_x_68) ;  /* 0x0000000000087947 */ /* 0x000fea0003800000 */
.L_x_66:
[----:B------:R-:W-:Y:S02]  /*3a20*/  MOV R2, 0x3a40 ;  /* 0x00003a4000027802 */ /* 0x000fe40000000f00 */
[----:B---3-5:R-:W-:Y:S05]  /*3a30*/  CALL.REL.NOINC `($__internal_2_$__cuda_sm10x_tcgen05_guardrail_trap_unallocated_columns_being_dealloced) ;  /* 0x0000005000ec7944 */ /* 0x028fea0003c00000 */
.L_x_68:
[----:B------:R-:W-:Y:S01]  /*3a40*/  NOP ;  /* 0x0000000000007918 */ /* 0x000fe20000000000 */
[----:B----4-:R-:W-:Y:S05]  /*3a50*/  EXIT ;  /* 0x000000000000794d */ /* 0x010fea0003800000 */
.L_x_50:
[----:B------:R-:W-:-:S09]  /*3a60*/  UISETP.NE.OR UP2, UPT, UR8, 0x3, !UP2 ;  /* 0x000000030800788c */ /* 0x000fd2000d745670 */
[----:B------:R-:W-:Y:S05]  /*3a70*/  BRA.U UP2, `(.L_x_69) ;  /* 0x0000000d02407547 */ /* 0x000fea000b800000 */
[----:B------:R-:W1:Y:S01]  /*3a80*/  LDC R0, c[0x0][0xb30] ;  /* 0x0002cc00ff007b82 */ /* 0x000e620000000800 */
[----:B------:R-:W2:Y:S01]  /*3a90*/  LDCU.64 UR8, c[0x0][0x888] ;  /* 0x00011100ff0877ac */ /* 0x000ea20008000a00 */
[----:B------:R-:W-:Y:S02]  /*3aa0*/  HFMA2 R29, -RZ, RZ, 0, 0 ;  /* 0x00000000ff1d7431 */ /* 0x000fe400000001ff */
[----:B------:R-:W-:Y:S01]  /*3ab0*/  IMAD.MOV.U32 R31, RZ, RZ, 0x1 ;  /* 0x00000001ff1f7424 */ /* 0x000fe200078e00ff */
[----:B------:R-:W-:Y:S01]  /*3ac0*/  MOV R23, 0x2000 ;  /* 0x0000200000177802 */ /* 0x000fe20000000f00 */
[----:B------:R-:W4:Y:S01]  /*3ad0*/  LDCU.64 UR4, c[0x0][0x890] ;  /* 0x00011200ff0477ac */ /* 0x000f220008000a00 */
[----:B------:R-:W-:Y:S01]  /*3ae0*/  IMAD.MOV.U32 R30, RZ, RZ, RZ ;  /* 0x000000ffff1e7224 */ /* 0x000fe200078e00ff */
[----:B------:R-:W3:Y:S01]  /*3af0*/  LDC R19, c[0x0][0x370] ;  /* 0x0000dc00ff137b82 */ /* 0x000ee20000000800 */
[----:B------:R-:W-:Y:S01]  /*3b00*/  UMOV UR7, 0x400 ;  /* 0x0000040000077882 */ /* 0x000fe20000000000 */
[----:B------:R-:W-:-:S02]  /*3b10*/  UPLOP3.LUT UP1, UPT, UPT, UPT, UPT, 0x40, 0x4 ;  /* 0x000000000004789c */ /* 0x000fc40003f2e870 */
[----:B------:R-:W-:-:S04]  /*3b20*/  ULEA UR7, UR37, UR7, 0x18 ;  /* 0x0000000725077291 */ /* 0x000fc8000f8ec0ff */
[----:B------:R-:W3:Y:S01]  /*3b30*/  LDC R2, c[0x0][0xb0c] ;  /* 0x0002c300ff027b82 */ /* 0x000ee20000000800 */
[----:B------:R-:W-:Y:S02]  /*3b40*/  UIADD3 UR13, UPT, UPT, UR7, 0x68, URZ ;  /* 0x00000068070d7890 */ /* 0x000fe4000fffe0ff */
[----:B--2---:R-:W-:Y:S02]  /*3b50*/  UISETP.NE.U32.AND UP2, UPT, UR8, URZ, UPT ;  /* 0x000000ff0800728c */ /* 0x004fe4000bf45070 */
[----:B------:R-:W-:Y:S02]  /*3b60*/  UIADD3 UR17, UPT, UPT, UR7, 0x60, URZ ;  /* 0x0000006007117890 */ /* 0x000fe4000fffe0ff */
[----:B----4-:R-:W-:Y:S01]  /*3b70*/  UISETP.NE.U32.AND UP3, UPT, UR4, URZ, UPT ;  /* 0x000000ff0400728c */ /* 0x010fe2000bf65070 */
[----:B------:R-:W2:Y:S01]  /*3b80*/  LDC R18, c[0x0][0xb20] ;  /* 0x0002c800ff127b82 */ /* 0x000ea20000000800 */
[----:B-1----:R-:W-:Y:S01]  /*3b90*/  ISETP.NE.AND P1, PT, R0, 0x1, PT ;  /* 0x000000010000780c */ /* 0x002fe20003f25270 */
[----:B------:R-:W-:-:S02]  /*3ba0*/  UISETP.NE.AND.EX UP2, UPT, UR9, URZ, UPT, UP2 ;  /* 0x000000ff0900728c */ /* 0x000fc4000bf45320 */
[----:B------:R-:W-:Y:S02]  /*3bb0*/  UPRMT UR13, UR37, 0x654, UR13 ;  /* 0x00000654250d7896 */ /* 0x000fe4000800000d */
[----:B------:R-:W-:Y:S02]  /*3bc0*/  UISETP.NE.AND.EX UP3, UPT, UR5, URZ, UPT, UP3 ;  /* 0x000000ff0500728c */ /* 0x000fe4000bf65330 */
[----:B------:R-:W1:Y:S08]  /*3bd0*/  LDC.64 R32, c[0x0][0x348] ;  /* 0x0000d200ff207b82 */ /* 0x000e700000000a00 */
[----:B------:R-:W4:Y:S08]  /*3be0*/  LDC.64 R16, c[0x0][0xb10] ;  /* 0x0002c400ff107b82 */ /* 0x000f300000000a00 */
[----:B------:R-:W1:Y:S08]  /*3bf0*/  LDC.64 R6, c[0x0][0xb18] ;  /* 0x0002c600ff067b82 */ /* 0x000e700000000a00 */
[----:B------:R-:W1:Y:S08]  /*3c00*/  LDC.64 R4, c[0x0][0xb28] ;  /* 0x0002ca00ff047b82 */ /* 0x000e700000000a00 */
[----:B--23--:R-:W1:Y:S02]  /*3c10*/  LDC R22, c[0x0][0x374] ;  /* 0x0000dd00ff167b82 */ /* 0x00ce640000000800 */
.L_x_78:
[C---:B------:R-:W-:Y:S02]  /*3c20*/  LEA R0, R30.reuse, UR7, 0x3 ;  /* 0x000000071e007c11 */ /* 0x040fe4000f8e18ff */
[----:B------:R-:W-:Y:S02]  /*3c30*/  SHF.L.U32 R3, R29, 0x1f, RZ ;  /* 0x0000001f1d037819 */ /* 0x000fe400000006ff */
[----:B------:R-:W-:Y:S02]  /*3c40*/  LEA R24, R30, UR7, 0x4 ;  /* 0x000000071e187c11 */ /* 0x000fe4000f8e20ff */
[----:B--2---:R-:W2:Y:S02]  /*3c50*/  SYNCS.PHASECHK.TRANS64.TRYWAIT P0, [R0+URZ+0x90], R3 ;  /* 0x00009003000075a7 */ /* 0x004ea400080011ff */
[----:B--2---:R-:W-:Y:S05]  /*3c60*/  @!P0 BRA `(.L_x_70) ;  /* 0x0000004c00848947 */ /* 0x004fea0003800000 */
.L_x_139:
[----:B------:R-:W-:Y:S01]  /*3c70*/  ISETP.GE.AND P0, PT, R72, 0x1, PT ;  /* 0x000000014800780c */ /* 0x000fe20003f06270 */
[----:B------:R-:W3:Y:S01]  /*3c80*/  LDS.128 R24, [R24+0x120] ;  /* 0x0001200018187984 */ /* 0x000ee20000000c00 */
[----:B--2---:R-:W-:Y:S01]  /*3c90*/  VIADD R0, R0, 0xa0 ;  /* 0x000000a000007836 */ /* 0x004fe20000000000 */
[----:B------:R-:W-:Y:S01]  /*3ca0*/  @!PT LDS RZ, [RZ] ;  /* 0x00000000fffff984 */ /* 0x000fe20000000800 */
[----:B------:R-:W-:Y:S01]  /*3cb0*/  @!PT LDS RZ, [RZ] ;  /* 0x00000000fffff984 */ /* 0x000fe20000000800 */
[----:B------:R-:W-:Y:S01]  /*3cc0*/  @!PT LDS RZ, [RZ] ;  /* 0x00000000fffff984 */ /* 0x000fe20000000800 */
[----:B------:R-:W-:Y:S01]  /*3cd0*/  @!PT LDS RZ, [RZ] ;  /* 0x00000000fffff984 */ /* 0x000fe20000000800 */
[----:B------:R2:W-:Y:S06]  /*3ce0*/  MEMBAR.ALL.CTA ;  /* 0x0000000000007992 */ /* 0x0005ec0000008000 */
[----:B--2---:R-:W2:Y:S01]  /*3cf0*/  FENCE.VIEW.ASYNC.S ;  /* 0x00000000000073c6 */ /* 0x004ea20000000000 */
[----:B------:R-:W-:Y:S04]  /*3d00*/  PRMT R0, RZ, 0x654, R0 ;  /* 0x00000654ff007816 */ /* 0x000fe80000000000 */
[----:B--2---:R2:W-:Y:S01]  /*3d10*/  SYNCS.ARRIVE.TRANS64.RED.A1T0 RZ, [R0+URZ], RZ ;  /* 0x000000ff00ff79a7 */ /* 0x0045e200081004ff */
[----:B---3--:R-:W-:Y:S11]  /*3d20*/  LOP3.LUT P3, RZ, R26, 0x1, RZ, 0xc0, !PT ;  /* 0x000000011aff7812 */ /* 0x008ff6000786c0ff */
[----:B------:R-:W-:Y:S02]  /*3d30*/  @!UPT UIADD3 URZ, UPT, UPT, URZ, URZ, URZ ;  /* 0x000000fffffff290 */ /* 0x000fe4000fffe0ff */
[----:B------:R-:W-:Y:S02]  /*3d40*/  @P3 MOV R13, R24 ;  /* 0x00000018000d3202 */ /* 0x000fe40000000f00 */
[----:B------:R-:W-:Y:S01]  /*3d50*/  @P3 LOP3.LUT R8, R25, 0xffff, RZ, 0xc0, !PT ;  /* 0x0000ffff19083812 */ /* 0x000fe200078ec0ff */
[----:B--2---:R-:W-:Y:S06]  /*3d60*/  @!P0 BRA `(.L_x_71) ;  /* 0x0000000000a48947 */ /* 0x004fec0003800000 */
[----:B-1----:R-:W-:Y:S01]  /*3d70*/  IMAD.HI.U32 R35, R22, R7, RZ ;  /* 0x0000000716237227 */ /* 0x002fe200078e00ff */
[----:B------:R-:W-:Y:S02]  /*3d80*/  ISETP.NE.AND P0, PT, R6, 0x1, PT ;  /* 0x000000010600780c */ /* 0x000fe40003f05270 */
[----:B------:R-:W-:Y:S01]  /*3d90*/  ISETP.NE.AND P2, PT, R72, 0x1, PT ;  /* 0x000000014800780c */ /* 0x000fe20003f45270 */
[----:B----4-:R-:W-:Y:S01]  /*3da0*/  IMAD.HI.U32 R34, R19, R16, RZ ;  /* 0x0000001013227227 */ /* 0x010fe200078e00ff */
[----:B------:R-:W-:Y:S02]  /*3db0*/  SHF.R.U32.HI R35, RZ, R18, R35 ;  /* 0x00000012ff237219 */ /* 0x000fe40000011623 */
[----:B------:R-:W-:Y:S01]  /*3dc0*/  ISETP.NE.AND P4, PT, R2, 0x1, PT ;  /* 0x000000010200780c */ /* 0x000fe20003f85270 */
[----:B------:R-:W-:Y:S01]  /*3dd0*/  IMAD.HI.U32 R36, R13, R16, RZ ;  /* 0x000000100d247227 */ /* 0x000fe200078e00ff */
[----:B------:R-:W-:Y:S02]  /*3de0*/  SHF.R.U32.HI R34, RZ, R17, R34 ;  /* 0x00000011ff227219 */ /* 0x000fe40000011622 */
[----:B------:R-:W-:Y:S01]  /*3df0*/  SEL R3, R22, R35, !P0 ;  /* 0x0000002316037207 */ /* 0x000fe20004000000 */
[C---:B------:R-:W-:Y:S01]  /*3e00*/  IMAD.HI.U32 R35, R8.reuse, R7, RZ ;  /* 0x0000000708237227 */ /* 0x040fe200078e00ff */
[----:B------:R-:W-:Y:S02]  /*3e10*/  SEL R11, R19, R34, !P4 ;  /* 0x00000022130b7207 */ /* 0x000fe40006000000 */
[----:B------:R-:W-:Y:S01]  /*3e20*/  SHF.R.U32.HI R36, RZ, R17, R36 ;  /* 0x00000011ff247219 */ /* 0x000fe20000011624 */
[----:B------:R-:W-:Y:S01]  /*3e30*/  IMAD.HI.U32 R38, R3, R4, RZ ;  /* 0x0000000403267227 */ /* 0x000fe200078e00ff */
[----:B------:R-:W-:Y:S03]  /*3e40*/  SHF.R.U32.HI R35, RZ, R18, R35 ;  /* 0x00000012ff237219 */ /* 0x000fe60000011623 */
[----:B------:R-:W-:Y:S01]  /*3e50*/  IMAD.HI.U32 R34, R11, R4, RZ ;  /* 0x000000040b227227 */ /* 0x000fe200078e00ff */
[----:B------:R-:W-:Y:S02]  /*3e60*/  @P2 SHF.R.U32.HI R3, RZ, R5, R38 ;  /* 0x00000005ff032219 */ /* 0x000fe40000011626 */
[----:B------:R-:W-:Y:S02]  /*3e70*/  SEL R9, R8, R35, !P0 ;  /* 0x0000002308097207 */ /* 0x000fe40004000000 */
[----:B------:R-:W-:Y:S01]  /*3e80*/  @P2 SHF.R.U32.HI R11, RZ, R5, R34 ;  /* 0x00000005ff0b2219 */ /* 0x000fe20000011622 */
[C---:B------:R-:W-:Y:S01]  /*3e90*/  IMAD R10, R72.reuse, R3, RZ ;  /* 0x00000003480a7224 */ /* 0x040fe200078e02ff */
[----:B------:R-:W-:Y:S01]  /*3ea0*/  SEL R3, R13, R36, !P4 ;  /* 0x000000240d037207 */ /* 0x000fe20006000000 */
[C---:B------:R-:W-:Y:S03]  /*3eb0*/  IMAD.HI.U32 R14, R9.reuse, R4, RZ ;  /* 0x00000004090e7227 */ /* 0x040fe600078e00ff */
[----:B------:R-:W-:Y:S01]  /*3ec0*/  ISETP.GE.AND P0, PT, R9, R10, PT ;  /* 0x0000000a0900720c */ /* 0x000fe20003f06270 */
[C---:B------:R-:W-:Y:S01]  /*3ed0*/  IMAD R12, R72.reuse, R11, RZ ;  /* 0x0000000b480c7224 */ /* 0x040fe200078e02ff */
[-C--:B------:R-:W-:Y:S04]  /*3ee0*/  SHF.R.U32.HI R14, RZ, R5.reuse, R14 ;  /* 0x00000005ff0e7219 */ /* 0x080fe8000001160e */
[----:B------:R-:W-:Y:S02]  /*3ef0*/  ISETP.GE.OR P0, PT, R3, R12, P0 ;  /* 0x0000000c0300720c */ /* 0x000fe40000706670 */
[----:B------:R-:W-:Y:S05]  /*3f00*/  SEL R15, R9, R14, !P2 ;  /* 0x0000000e090f7207 */ /* 0x000fea0005000000 */
[----:B------:R-:W-:Y:S04]  /*3f10*/  IMAD.MOV R14, RZ, RZ, -R15 ;  /* 0x000000ffff0e7224 */ /* 0x000fe800078e0a0f */
[----:B------:R-:W-:Y:S02]  /*3f20*/  IMAD R14, R72, R14, R9 ;  /* 0x0000000e480e7224 */ /* 0x000fe400078e0209 */
[C---:B------:R-:W-:Y:S05]  /*3f30*/  @!P0 IMAD.HI.U32 R10, R3.reuse, R4, RZ ;  /* 0x00000004030a8227 */ /* 0x040fea00078e00ff */
[----:B------:R-:W-:Y:S04]  /*3f40*/  @!P0 SHF.R.U32.HI R10, RZ, R5, R10 ;  /* 0x00000005ff0a8219 */ /* 0x000fe8000001160a */
[----:B------:R-:W-:Y:S01]  /*3f50*/  @!P0 SEL R0, R3, R10, !P2 ;  /* 0x0000000a03008207 */ /* 0x000fe20005000000 */
[----:B------:R-:W-:Y:S03]  /*3f60*/  IMAD.MOV R10, RZ, RZ, -R3 ;  /* 0x000000ffff0a7224 */ /* 0x000fe600078e0a03 */
[----:B------:R-:W-:Y:S01]  /*3f70*/  @!P0 IADD3 R15, PT, PT, R15, -R0, RZ ;  /* 0x800000000f0f8210 */ /* 0x000fe20007ffe0ff */
[----:B------:R-:W-:Y:S01]  /*3f80*/  @!P0 IMAD R0, R11, R14, R0 ;  /* 0x0000000e0b008224 */ /* 0x000fe200078e0200 */
[----:B------:R-:W-:Y:S01]  /*3f90*/  IADD3 R11, PT, PT, -R9, RZ, RZ ;  /* 0x000000ff090b7210 */ /* 0x000fe20007ffe1ff */
[----:B------:R-:W-:Y:S02]  /*3fa0*/  IMAD R13, R2, R10, R13 ;  /* 0x0000000a020d7224 */ /* 0x000fe400078e020d */
[----:B------:R-:W-:Y:S02]  /*3fb0*/  @!P0 IMAD R9, R15, R72, R3 ;  /* 0x000000480f098224 */ /* 0x000fe400078e0203 */
[----:B------:R-:W-:Y:S02]  /*3fc0*/  @!P0 IMAD.MOV.U32 R3, RZ, RZ, R0 ;  /* 0x000000ffff038224 */ /* 0x000fe400078e0000 */
[----:B------:R-:W-:Y:S02]  /*3fd0*/  IMAD R8, R6, R11, R8 ;  /* 0x0000000b06087224 */ /* 0x000fe400078e0208 */
[----:B------:R-:W-:Y:S02]  /*3fe0*/  IMAD R13, R3, R2, R13 ;  /* 0x00000002030d7224 */ /* 0x000fe400078e020d */
[----:B------:R-:W-:Y:S02]  /*3ff0*/  IMAD R8, R9, R6, R8 ;  /* 0x0000000609087224 */ /* 0x000fe400078e0208 */
.L_x_71:
[----:B------:R-:W-:Y:S05]  /*4000*/  BRA.U UP1, `(.L_x_72) ;  /* 0x0000000101107547 */ /* 0x000fea000b800000 */
[----:B------:R-:W-:Y:S04]  /*4010*/  MOV R0, UR6 ;  /* 0x0000000600007c02 */ /* 0x000fe80008000f00 */
[----:B------:R-:W-:Y:S04]  /*4020*/  SHF.L.U32 R3, R0, 0x1f, RZ ;  /* 0x0000001f00037819 */ /* 0x000fe800000006ff */
[----:B------:R-:W2:Y:S02]  /*4030*/  SYNCS.PHASECHK.TRANS64.TRYWAIT P0, [UR7+0x88], R3 ;  /* 0x00008803ff0075a7 */ /* 0x000ea40008001107 */
[----:B--2---:R-:W-:Y:S05]  /*4040*/  @!P0 BRA `(.L_x_73) ;  /* 0x0000004800a08947 */ /* 0x004fea0003800000 */
.L_x_72:
[----:B------:R-:W-:Y:S02]  /*4050*/  R2UR UR19, R21 ;  /* 0x00000000151372ca */ /* 0x000fe400000e0000 */
[----:B------:R-:W-:Y:S02]  /*4060*/  R2UR UR18, R20 ;  /* 0x00000000141272ca */ /* 0x000fe400000e0000 */
[----:B------:R-:W-:Y:S02]  /*4070*/  ISETP.NE.U32.AND P2, PT, RZ, UR4, PT ;  /* 0x00000004ff007c0c */ /* 0x000fe4000bf45070 */
[----:B------:R-:W-:Y:S02]  /*4080*/  SHF.L.U32 R12, R31, 0x1f, RZ ;  /* 0x0000001f1f0c7819 */ /* 0x000fe400000006ff */
[----:B------:R-:W-:Y:S05]  /*4090*/  ISETP.NE.AND.EX P2, PT, RZ, UR5, PT, P2 ;  /* 0x00000005ff007c0c */ /* 0x000fea000bf45320 */
[----:B------:R-:W-:Y:S02]  /*40a0*/  USHF.L.U32 UR19, UR19, 0x7, URZ ;  /* 0x0000000713137899 */ /* 0x000fe400080006ff */
[----:B------:R-:W-:Y:S01]  /*40b0*/  USHF.L.U32 UR18, UR18, 0x7, URZ ;  /* 0x0000000712127899 */ /* 0x000fe200080006ff */
[----:B------:R-:W-:Y:S11]  /*40c0*/  BRA.U !UP3, `(.L_x_74) ;  /* 0x000000010b347547 */ /* 0x000ff6000b800000 */
[----:B------:R-:W-:Y:S01]  /*40d0*/  UPLOP3.LUT UP0, UPT, UPT, UPT, UP2, 0x80, 0x8 ;  /* 0x000000000008789c */ /* 0x000fe20003f0f020 */
[----:B--2---:R-:W-:Y:S02]  /*40e0*/  HFMA2 R0, -RZ, RZ, 0, 5.9604644775390625e-08 ;  /* 0x00000001ff007431 */ /* 0x004fe400000001ff */
[----:B------:R-:W-:Y:S03]  /*40f0*/  IMAD.MOV.U32 R171, RZ, RZ, 0x1 ;  /* 0x00000001ffab7424 */ /* 0x000fe600078e00ff */
[----:B------:R-:W-:Y:S05]  /*4100*/  PLOP3.LUT P0, PT, PT, PT, UP0, 0x80, 0x8 ;  /* 0x000000000008781c */ /* 0x000fea0003f0f008 */
[----:B------:R-:W2:Y:S01]  /*4110*/  @UP0 LDCU.64 UR10, c[0x0][0x888] ;  /* 0x00011100ff0a07ac */ /* 0x000ea20008000a00 */
[----:B------:R-:W-:Y:S07]  /*4120*/  @UP0 UIMAD UR8, UR36, UR4, URZ ;  /* 0x00000004240802a4 */ /* 0x000fee000f8e02ff */
[----:B------:R-:W-:Y:S01]  /*4130*/  @!P0 PRMT R171, R0, 0x7610, R171 ;  /* 0x0000761000ab8816 */ /* 0x000fe200000000ab */
[----:B--2---:R-:W-:Y:S03]  /*4140*/  @UP0 UIMAD.WIDE UR10, UR8, 0x4, UR10 ;  /* 0x00000004080a08a5 */ /* 0x004fe6000f8e020a */
[----:B------:R-:W2:Y:S03]  /*4150*/  @!UP0 LDCU UR8, c[0x0][0x880] ;  /* 0x00011000ff0887ac */ /* 0x000ea60008000800 */
[----:B------:R-:W-:Y:S01]  /*4160*/  IMAD.U32 R10, RZ, RZ, UR10 ;  /* 0x0000000aff0a7e24 */ /* 0x000fe2000f8e00ff */
[----:B------:R-:W-:Y:S05]  /*4170*/  MOV R11, UR11 ;  /* 0x0000000b000b7c02 */ /* 0x000fea0008000f00 */
[----:B-----5:R3:W5:Y:S02]  /*4180*/  @P0 LDG.E R81, desc[UR46][R10.64] ;  /* 0x0000002e0a510981 */ /* 0x020764000c1e1900 */
[----:B--23--:R-:W-:Y:S07]  /*4190*/  @!P0 IMAD.U32 R81, RZ, RZ, UR8 ;  /* 0x00000008ff518e24 */ /* 0x00cfee000f8e00ff */
.L_x_74:
[----:B-----5:R-:W-:Y:S01]  /*41a0*/  @!P2 FSETP.EQ.AND P0, PT, R81, RZ, PT ;  /* 0x000000ff5100a20b */ /* 0x020fe20003f02000 */
[----:B------:R-:W-:Y:S01]  /*41b0*/  @!UPT UIADD3 URZ, UPT, UPT, URZ, URZ, URZ ;  /* 0x000000fffffff290 */ /* 0x000fe2000fffe0ff */
[----:B------:R-:W-:Y:S11]  /*41c0*/  @!P2 BRA `(.L_x_75) ;  /* 0x000000000014a947 */ /* 0x000ff60003800000 */
[----:B------:R-:W-:Y:S02]  /*41d0*/  LOP3.LUT P2, RZ, R171, 0xff, RZ, 0xc0, !PT ;  /* 0x000000ffabff7812 */ /* 0x000fe4000784c0ff */
[----:B------:R-:W-:Y:S04]  /*41e0*/  PLOP3.LUT P0, PT, PT, PT, UP0, 0x80, 0x8 ;  /* 0x000000000008781c */ /* 0x000fe80003f0f008 */
[----:B------:R-:W-:Y:S07]  /*41f0*/  PLOP3.LUT P0, PT, P0, PT, PT, 0x8, 0x80 ;  /* 0x000000000080781c */ /* 0x000fee000070e170 */
[----:B------:R-:W-:Y:S11]  /*4200*/  @P2 FSETP.EQ.AND P0, PT, R81, RZ, PT ;  /* 0x000000ff5100220b */ /* 0x000ff60003f02000 */
[----:B------:R-:W-:Y:S02]  /*4210*/  @!UPT UIADD3 URZ, UPT, UPT, URZ, URZ, URZ ;  /* 0x000000fffffff290 */ /* 0x000fe4000fffe0ff */
.L_x_75:
[----:B------:R-:W3:Y:S01]  /*4220*/  SYNCS.PHASECHK.TRANS64.TRYWAIT P2, [UR7+0x70], R12 ;  /* 0x0000700cff0075a7 */ /* 0x000ee20008041107 */
[----:B------:R-:W-:Y:S04]  /*4230*/  ELECT P4, URZ, PT ;  /* 0x0000000000ff782f */ /* 0x000fe80003880000 */
[----:B------:R-:W-:Y:S11]  /*4240*/  PLOP3.LUT P4, PT, P0, P4, PT, 0xf2, 0x2f ;  /* 0x00000000002f781c */ /* 0x000ff60000789e72 */
[----:B------:R-:W-:Y:S02]  /*4250*/  @!UPT UIADD3 URZ, UPT, UPT, URZ, URZ, URZ ;  /* 0x000000fffffff290 */ /* 0x000fe4000fffe0ff */
[----:B-1----:R-:W-:Y:S05]  /*4260*/  @!P4 IADD3 R21, P0, PT, R32, 0x580, RZ ;  /* 0x000005802015c810 */ /* 0x002fea0007f1e0ff */
[----:B------:R-:W-:Y:S01]  /*4270*/  @!P4 IMAD.X R20, RZ, RZ, R33, P0 ;  /* 0x000000ffff14c224 */ /* 0x000fe200000e0621 */
[----:B---3--:R-:W-:Y:S07]  /*4280*/  @!P2 BRA `(.L_x_76) ;  /* 0x000000480028a947 */ /* 0x008fee0003800000 */
.L_x_142:
[----:B------:R-:W3:Y:S01]  /*4290*/  LDC.64 R14, c[0x0][0xb10] ;  /* 0x0002c400ff0e7b82 */ /* 0x000ee20000000a00 */
[----:B------:R-:W-:Y:S01]  /*42a0*/  @!P4 R2UR UR8, R20 ;  /* 0x000000001408c2ca */ /* 0x000fe200000e0000 */
[----:B------:R-:W-:Y:S01]  /*42b0*/  VOTEU.ALL UP1, P4 ;  /* 0x0000000000ff7886 */ /* 0x000fe20002020000 */
[----:B------:R-:W-:Y:S01]  /*42c0*/  @!P4 R2UR UR9, R21 ;  /* 0x000000001509c2ca */ /* 0x000fe200000e0000 */
[----:B------:R-:W-:Y:S01]  /*42d0*/  UMOV UR10, 0x0 ;  /* 0x00000000000a7882 */ /* 0x000fe20000000000 */
[----:B------:R-:W-:Y:S03]  /*42e0*/  UMOV UR11, 0x10000000 ;  /* 0x10000000000b7882 */ /* 0x000fe60000000000 */
[----:B------:R-:W5:Y:S01]  /*42f0*/  LDC.64 R10, c[0x0][0xb18] ;  /* 0x0002c600ff0a7b82 */ /* 0x000f620000000a00 */
[----:B------:R-:W-:Y:S01]  /*4300*/  @!UP1 UIADD3 UR16, UPT, UPT, UR7, 0x200, URZ ;  /* 0x0000020007109890 */ /* 0x000fe2000fffe0ff */
[----:B------:R-:W-:Y:S01]  /*4310*/  @P3 SHF.R.U32.HI R28, RZ, 0x10, R25 ;  /* 0x00000010ff1c3819 */ /* 0x000fe20000011619 */
[----:B------:R-:W-:Y:S01]  /*4320*/  VOTEU.ALL UP1, P4 ;  /* 0x0000000000ff7886 */ /* 0x000fe20002020000 */
[----:B------:R-:W-:Y:S01]  /*4330*/  UMOV UR20, UR36 ;  /* 0x0000002400147c82 */ /* 0x000fe20008000000 */
[----:B------:R-:W-:Y:S03]  /*4340*/  VIADD R30, R30, 0x1 ;  /* 0x000000011e1e7836 */ /* 0x000fe60000000000 */
[----:B--2---:R-:W2:Y:S01]  /*4350*/  @!P1 LDC R0, c[0x0][0xb20] ;  /* 0x0002c800ff009b82 */ /* 0x004ea20000000800 */
[----:B------:R-:W-:Y:S01]  /*4360*/  IMAD.U32 R21, RZ, RZ, UR8 ;  /* 0x00000008ff157e24 */ /* 0x000fe2000f8e00ff */
[----:B------:R-:W-:Y:S06]  /*4370*/  UPRMT UR8, UR37, 0x654, UR17 ;  /* 0x0000065425087896 */ /* 0x000fec0008000011 */
[----:B-1----:R-:W1:Y:S01]  /*4380*/  @!P1 LDC R3, c[0x0][0xb0c] ;  /* 0x0002c300ff039b82 */ /* 0x002e620000000800 */
[----:B------:R-:W-:Y:S01]  /*4390*/  IMAD.U32 R20, RZ, RZ, UR9 ;  /* 0x00000009ff147e24 */ /* 0x000fe2000f8e00ff */
[----:B------:R-:W-:Y:S04]  /*43a0*/  @!P4 R2UR UR15, R21 ;  /* 0x00000000150fc2ca */ /* 0x000fe800000e0000 */
[----:B------:R-:W-:Y:S01]  /*43b0*/  @!P4 R2UR UR14, R20 ;  /* 0x00000000140ec2ca */ /* 0x000fe200000e0000 */
[----:B------:R-:W-:Y:S11]  /*43c0*/  @!P4 IMAD.MOV.U32 R20, RZ, RZ, 0x2000 ;  /* 0x00002000ff14c424 */ /* 0x000ff600078e00ff */
[----:B------:R-:W-:Y:S01]  /*43d0*/  @!UPT UIADD3 URZ, UPT, UPT, URZ, URZ, URZ ;  /* 0x000000fffffff290 */ /* 0x000fe2000fffe0ff */
[----:B------:R1:W-:Y:S01]  /*43e0*/  @!UP1 UTMALDG.3D [UR16], [UR14], desc[UR10] ;  /* 0x00000a100e0095b4 */ /* 0x0003e20008011000 */
[----:B------:R1:W-:Y:S02]  /*43f0*/  @!P4 SYNCS.ARRIVE.TRANS64.RED.A0TR RZ, [UR7+0x60], R20 ;  /* 0x00006014ffffc9a7 */ /* 0x0003e40008300407 */
[----:B-1----:R-:W-:Y:S01]  /*4400*/  @!P1 ISETP.NE.AND P2, PT, R3, 0x1, PT ;  /* 0x000000010300980c */ /* 0x002fe20003f45270 */
[C---:B---3--:R-:W-:Y:S01]  /*4410*/  @!P1 IMAD.HI.U32 R14, R13.reuse, R14, RZ ;  /* 0x0000000e0d0e9227 */ /* 0x048fe200078e00ff */
[----:B-----5:R-:W-:Y:S03]  /*4420*/  @!P1 ISETP.NE.AND P0, PT, R10, 0x1, PT ;  /* 0x000000010a00980c */ /* 0x020fe60003f05270 */
[C---:B------:R-:W-:Y:S01]  /*4430*/  @!P1 IMAD.HI.U32 R11, R8.reuse, R11, RZ ;  /* 0x0000000b080b9227 */ /* 0x040fe200078e00ff */
[----:B------:R-:W-:Y:S04]  /*4440*/  @!P1 SHF.R.U32.HI R14, RZ, R15, R14 ;  /* 0x0000000fff0e9219 */ /* 0x000fe8000001160e */
[----:B--2---:R-:W-:Y:S01]  /*4450*/  @!P1 SHF.R.U32.HI R9, RZ, R0, R11 ;  /* 0x00000000ff099219 */ /* 0x004fe2000001160b */
[----:B------:R-:W-:Y:S01]  /*4460*/  SYNCS.ARRIVE.TRANS64.RED.A1T0 RZ, [UR8], RZ ;  /* 0x000000ffffff79a7 */ /* 0x000fe20008100408 */
[----:B------:R-:W-:Y:S02]  /*4470*/  @!P1 SEL R14, R13, R14, !P2 ;  /* 0x0000000e0d0e9207 */ /* 0x000fe40005000000 */
[----:B------:R-:W-:Y:S01]  /*4480*/  @!P1 SEL R9, R8, R9, !P0 ;  /* 0x0000000908099207 */ /* 0x000fe20004000000 */
[----:B------:R-:W1:Y:S04]  /*4490*/  SYNCS.PHASECHK.TRANS64.TRYWAIT P5, [UR7+0x78], R12 ;  /* 0x0000780cff0075a7 */ /* 0x000e6800080a1107 */
[----:B------:R-:W-:Y:S02]  /*44a0*/  @!P1 IMAD.IADD R0, R9, 0x1, -R14 ;  /* 0x0000000109009824 */ /* 0x000fe400078e0a0e */
[----:B------:R-:W-:Y:S02]  /*44b0*/  @!P1 IMAD.IADD R9, R14, 0x1, -R9 ;  /* 0x000000010e099824 */ /* 0x000fe400078e0a09 */
[----:B------:R-:W-:Y:S02]  /*44c0*/  @!P1 IMAD R13, R0, R3, R13 ;  /* 0x00000003000d9224 */ /* 0x000fe400078e020d */
[----:B------:R-:W-:Y:S01]  /*44d0*/  @!P1 IMAD R8, R9, R10, R8 ;  /* 0x0000000a09089224 */ /* 0x000fe200078e0208 */
[----:B-1----:R-:W-:Y:S06]  /*44e0*/  @!P5 BRA `(.L_x_77) ;  /* 0x0000004400a8d947 */ /* 0x002fec0003800000 */
.L_x_144:
[----:B-1----:R-:W-:Y:S01]  /*44f0*/  @!P4 IADD3 R3, P0, PT, R32, 0x580, RZ ;  /* 0x000005802003c810 */ /* 0x002fe20007f1e0ff */
[----:B------:R-:W-:Y:S01]  /*4500*/  VOTEU.ALL UP1, P4 ;  /* 0x0000000000ff7886 */ /* 0x000fe20002020000 */
[----:B------:R-:W-:Y:S01]  /*4510*/  UMOV UR20, 0x0 ;  /* 0x0000000000147882 */ /* 0x000fe20000000000 */
[----:B------:R-:W-:Y:S01]  /*4520*/  UMOV UR21, 0x10000000 ;  /* 0x1000000000157882 */ /* 0x000fe20000000000 */
[----:B------:R-:W-:Y:S01]  /*4530*/  @!P4 R2UR UR9, R3 ;  /* 0x000000000309c2ca */ /* 0x000fe200000e0000 */
[----:B------:R-:W-:Y:S01]  /*4540*/  @!P4 IMAD.X R0, RZ, RZ, R33, P0 ;  /* 0x000000ffff00c224 */ /* 0x000fe200000e0621 */
[----:B------:R-:W-:Y:S01]  /*4550*/  @!UP1 UIADD3 UR10, UPT, UPT, UR18, 0x40, URZ ;  /* 0x00000040120a9890 */ /* 0x000fe2000fffe0ff */
[----:B------:R-:W-:Y:S01]  /*4560*/  ISETP.NE.AND P0, PT, R30, 0x2, PT ;  /* 0x000000021e00780c */ /* 0x000fe20003f05270 */
[----:B------:R-:W-:Y:S01]  /*4570*/  UMOV UR11, UR19 ;  /* 0x00000013000b7c82 */ /* 0x000fe20008000000 */
[----:B------:R-:W-:Y:S01]  /*4580*/  UMOV UR12, UR36 ;  /* 0x00000024000c7c82 */ /* 0x000fe20008000000 */
[----:B------:R-:W-:Y:S01]  /*4590*/  @!P4 R2UR UR8, R0 ;  /* 0x000000000008c2ca */ /* 0x000fe200000e0000 */
[----:B------:R-:W-:Y:S01]  /*45a0*/  IMAD.IADD R20, R8, 0x1, R147 ;  /* 0x0000000108147824 */ /* 0x000fe200078e0293 */
[----:B------:R-:W-:Y:S01]  /*45b0*/  @P3 R2UR UR36, R28 ;  /* 0x000000001c2432ca */ /* 0x000fe200000e0000 */
[----:B------:R-:W-:Y:S01]  /*45c0*/  IMAD.IADD R21, R13, 0x1, R170 ;  /* 0x000000010d157824 */ /* 0x000fe200078e02aa */
[----:B------:R-:W-:Y:S02]  /*45d0*/  SEL R0, RZ, 0x1, P0 ;  /* 0x00000001ff007807 */ /* 0x000fe40000000000 */
[----:B------:R-:W-:Y:S01]  /*45e0*/  LOP3.LUT R31, R31, 0x1, RZ, 0x3c, !PT ;  /* 0x000000011f1f7812 */ /* 0x000fe200078e3cff */
[----:B------:R-:W-:Y:S01]  /*45f0*/  IMAD.U32 R10, RZ, RZ, UR9 ;  /* 0x00000009ff0a7e24 */ /* 0x000fe2000f8e00ff */
[----:B------:R-:W-:Y:S01]  /*4600*/  @!UP1 UIADD3 UR9, UPT, UPT, UR7, 0x68, URZ ;  /* 0x0000006807099890 */ /* 0x000fe2000fffe0ff */
[----:B------:R-:W-:Y:S02]  /*4610*/  LOP3.LUT R29, R29, R0, RZ, 0x3c, !PT ;  /* 0x000000001d1d7212 */ /* 0x000fe400078e3cff */
[----:B------:R-:W-:Y:S02]  /*4620*/  SEL R30, R30, RZ, P0 ;  /* 0x000000ff1e1e7207 */ /* 0x000fe40000000000 */
[----:B------:R-:W-:Y:S01]  /*4630*/  IMAD.U32 R11, RZ, RZ, UR8 ;  /* 0x00000008ff0b7e24 */ /* 0x000fe2000f8e00ff */
[----:B------:R-:W-:Y:S01]  /*4640*/  @!P4 R2UR UR14, R10 ;  /* 0x000000000a0ec2ca */ /* 0x000fe200000e0000 */
[----:B------:R-:W-:Y:S01]  /*4650*/  @!UP1 UIADD3 UR8, UPT, UPT, UR7, 0x2200, URZ ;  /* 0x0000220007089890 */ /* 0x000fe2000fffe0ff */
[----:B------:R-:W-:Y:S02]  /*4660*/  VOTEU.ALL UP1, P4 ;  /* 0x0000000000ff7886 */ /* 0x000fe40002020000 */
[----:B------:R-:W-:Y:S11]  /*4670*/  @!P4 R2UR UR15, R11 ;  /* 0x000000000b0fc2ca */ /* 0x000ff600000e0000 */
[----:B------:R-:W-:Y:S02]  /*4680*/  @!UPT UIADD3 URZ, UPT, UPT, URZ, URZ, URZ ;  /* 0x000000fffffff290 */ /* 0x000fe4000fffe0ff */
[----:B------:R2:W-:Y:S01]  /*4690*/  @!UP1 UTMALDG.3D [UR8], [UR14], desc[UR20] ;  /* 0x000014080e0095b4 */ /* 0x0005e20008011000 */
[----:B------:R2:W-:Y:S01]  /*46a0*/  @!P4 SYNCS.ARRIVE.TRANS64.RED.A0TR RZ, [UR7+0x68], R23 ;  /* 0x00006817ffffc9a7 */ /* 0x0005e20008300407 */
[----:B------:R-:W-:Y:S01]  /*46b0*/  UPLOP3.LUT UP1, UPT, UPT, UPT, UPT, 0x80, 0x8 ;  /* 0x000000000008789c */ /* 0x000fe20003f2f070 */
[----:B------:R-:W-:Y:S01]  /*46c0*/  SYNCS.ARRIVE.TRANS64.RED.A1T0 RZ, [UR13], RZ ;  /* 0x000000ffffff79a7 */ /* 0x000fe2000810040d */
[----:B------:R-:W-:Y:S09]  /*46d0*/  @P3 BRA `(.L_x_78) ;  /* 0xfffffff400503947 */ /* 0x000ff2000383ffff */
[----:B------:R-:W-:-:S04]  /*46e0*/  SHF.L.U32 R3, R31, 0x1f, RZ ;  /* 0x0000001f1f037819 */ /* 0x000fc800000006ff */
[----:B------:R-:W1:Y:S02]  /*46f0*/  SYNCS.PHASECHK.TRANS64.TRYWAIT P0, [UR7+0x70], R3 ;  /* 0x00007003ff0075a7 */ /* 0x000e640008001107 */
[----:B-1----:R-:W-:Y:S05]  /*4700*/  @!P0 BRA `(.L_x_79) ;  /* 0x0000004400388947 */ /* 0x002fea0003800000 */
.L_x_146:
[----:B-1----:R-:W-:-:S07]  /*4710*/  MOV R0, UR7 ;  /* 0x0000000700007c02 */ /* 0x002fce0008000f00 */
.L_x_80:
[----:B-1----:R-:W-:-:S04]  /*4720*/  SHF.L.U32 R3, R31, 0x1f, RZ ;  /* 0x0000001f1f037819 */ /* 0x002fc800000006ff */
[----:B------:R1:W3:Y:S03]  /*4730*/  SYNCS.PHASECHK.TRANS64.TRYWAIT P0, [R0+URZ+0x78], R3 ;  /* 0x00007803000075a7 */ /* 0x0002e600080011ff */
[----:B---3--:R-:W-:Y:S05]  /*4740*/  @!P0 NANOSLEEP.SYNCS 0x989680 ;  /* 0x009896800000895d */ /* 0x008fea0003900000 */
[----:B------:R-:W3:Y:S02]  /*4750*/  @!P0 SYNCS.PHASECHK.TRANS64 P0, [R0+URZ+0x78], R3 ;  /* 0x00007803000085a7 */ /* 0x000ee400080010ff */
[----:B--23--:R-:W-:Y:S05]  /*4760*/  @P0 EXIT ;  /* 0x000000000000094d */ /* 0x00cfea0003800000 */
[----:B------:R-:W-:Y:S05]  /*4770*/  BRA `(.L_x_80) ;  /* 0xfffffffc00e87947 */ /* 0x000fea000383ffff */
.L_x_69:
[----:B------:R-:W-:-:S06]  /*4780*/  UISETP.GE.AND UP1, UPT, UR8, 0x4, UPT ;  /* 0x000000040800788c */ /* 0x000fcc000bf26270 */
[----:B------:R-:W-:-:S13]  /*4790*/  PLOP3.LUT P0, PT, PT, PT, UP1, 0x80, 0x8 ;  /* 0x000000000008781c */ /* 0x000fda0003f0f018 */
[----:B------:R-:W-:Y:S05]  /*47a0*/  @!P0 EXIT ;  /* 0x000000000000894d */ /* 0x000fea0003800000 */
[----:B------:R-:W-:Y:S01]  /*47b0*/  BAR.SYNC.DEFER_BLOCKING 0x6, 0xa0 ;  /* 0x0182800000007b1d */ /* 0x000fe20000010000 */
[C---:B------:R-:W-:Y:S01]  /*47c0*/  IMAD.SHL.U32 R3, R189.reuse, 0x40, RZ ;  /* 0x00000040bd037824 */ /* 0x040fe200078e00ff */
[C---:B------:R-:W-:Y:S01]  /*47d0*/  LOP3.LUT R193, R189.reuse, 0x60, RZ, 0xc0, !PT ;  /* 0x00000060bdc17812 */ /* 0x040fe200078ec0ff */
[C---:B------:R-:W-:Y:S01]  /*47e0*/  IMAD.SHL.U32 R172, R189.reuse, 0x8, RZ ;  /* 0x00000008bdac7824 */ /* 0x040fe200078e00ff */
[C---:B------:R-:W-:Y:S01]  /*47f0*/  LOP3.LUT R191, R189.reuse, 0x2, RZ, 0xc0, !PT ;  /* 0x00000002bdbf7812 */ /* 0x040fe200078ec0ff */
[----:B------:R-:W-:Y:S01]  /*4800*/  IMAD.U32 R79, R189, 0x10000, RZ ;  /* 0x00010000bd4f7824 */ /* 0x000fe200078e00ff */
[----:B------:R-:W-:Y:S02]  /*4810*/  UMOV UR49, 0x400 ;  /* 0x0000040000317882 */ /* 0x000fe40000000000 */
[----:B------:R-:W1:Y:S01]  /*4820*/  LDC R177, c[0x0][0x370] ;  /* 0x0000dc00ffb17b82 */ /* 0x000e620000000800 */
[----:B------:R-:W-:Y:S01]  /*4830*/  ULEA UR49, UR37, UR49, 0x18 ;  /* 0x0000003125317291 */ /* 0x000fe2000f8ec0ff */
[----:B------:R-:W-:Y:S01]  /*4840*/  LOP3.LUT R5, R3, 0x180, RZ, 0xc0, !PT ;  /* 0x0000018003057812 */ /* 0x000fe200078ec0ff */
[----:B------:R-:W-:Y:S01]  /*4850*/  HFMA2 R195, -RZ, RZ, 0, 0 ;  /* 0x00000000ffc37431 */ /* 0x000fe200000001ff */
[----:B------:R-:W-:Y:S01]  /*4860*/  LOP3.LUT R79, R79, 0x600000, RZ, 0xc0, !PT ;  /* 0x006000004f4f7812 */ /* 0x000fe200078ec0ff */
[----:B------:R-:W-:Y:S01]  /*4870*/  UIADD3 UR4, UPT, UPT, UR49, 0x4200, URZ ;  /* 0x0000420031047890 */ /* 0x000fe2000fffe0ff */
[----:B------:R-:W-:Y:S01]  /*4880*/  LOP3.LUT R172, R5, 0x30, R172, 0xf8, !PT ;  /* 0x0000003005ac7812 */ /* 0x000fe200078ef8ac */
[----:B------:R-:W-:Y:S01]  /*4890*/  IMAD.MOV.U32 R76, RZ, RZ, RZ ;  /* 0x000000ffff4c7224 */ /* 0x000fe200078e00ff */
[----:B------:R-:W2:Y:S01]  /*48a0*/  LDC R74, c[0x0][0xb0c] ;  /* 0x0002c300ff4a7b82 */ /* 0x000ea20000000800 */
[----:B------:R-:W-:-:S02]  /*48b0*/  LOP3.LUT R189, R189, 0x4, RZ, 0xc0, !PT ;  /* 0x00000004bdbd7812 */ /* 0x000fc400078ec0ff */
[----:B------:R-:W-:Y:S02]  /*48c0*/  CS2R R182, SRZ ;  /* 0x0000000000b67805 */ /* 0x000fe4000001ff00 */
[----:B------:R-:W-:Y:S02]  /*48d0*/  LOP3.LUT R172, R172, 0x1e40, R3, 0xf8, !PT ;  /* 0x00001e40acac7812 */ /* 0x000fe400078ef803 */
[----:B------:R-:W-:Y:S02]  /*48e0*/  CS2R R180, SRZ ;  /* 0x0000000000b47805 */ /* 0x000fe4000001ff00 */
[----:B------:R-:W-:Y:S01]  /*48f0*/  IADD3 R188, PT, PT, -R189, 0x2, RZ ;  /* 0x00000002bdbc7810 */ /* 0x000fe20007ffe1ff */
[----:B------:R-:W-:Y:S01]  /*4900*/  IMAD.MOV R176, RZ, RZ, -R191 ;  /* 0x000000ffffb07224 */ /* 0x000fe200078e0abf */
[----:B------:R-:W-:Y:S01]  /*4910*/  MOV R192, UR4 ;  /* 0x0000000400c07c02 */ /* 0x000fe20008000f00 */
[----:B------:R-:W4:Y:S01]  /*4920*/  LDC R174, c[0x0][0xb20] ;  /* 0x0002c800ffae7b82 */ /* 0x000f220000000800 */
[----:B------:R-:W3:Y:S01]  /*4930*/  LDS R0, [UR49+0x140] ;  /* 0x00014031ff007984 */ /* 0x000ee20008000800 */
[----:B------:R-:W-:Y:S01]  /*4940*/  VIADD R190, R172, UR49 ;  /* 0x00000031acbe7c36 */ /* 0x000fe20008000000 */
[----:B------:R-:W1:Y:S01]  /*4950*/  LDCU.64 UR52, c[0x0][0x348] ;  /* 0x00006900ff3477ac */ /* 0x000e620008000a00 */
[----:B------:R-:W-:-:S02]  /*4960*/  IMAD.MOV R175, RZ, RZ, -R189 ;  /* 0x000000ffffaf7224 */ /* 0x000fc400078e0abd */
[----:B------:R-:W-:Y:S01]  /*4970*/  VIADD R190, R190, 0x200 ;  /* 0x00000200bebe7836 */ /* 0x000fe20000000000 */
[----:B------:R-:W1:Y:S01]  /*4980*/  LDCU.64 UR38, c[0x0][0x888] ;  /* 0x00011100ff2677ac */ /* 0x000e620008000a00 */
[----:B------:R-:W1:Y:S01]  /*4990*/  LDC R73, c[0x0][0xb30] ;  /* 0x0002cc00ff497b82 */ /* 0x000e620000000800 */
[----:B------:R-:W1:Y:S01]  /*49a0*/  LDCU.64 UR44, c[0x0][0x890] ;  /* 0x00011200ff2c77ac */ /* 0x000e620008000a00 */
[----:B------:R-:W-:-:S06]  /*49b0*/  UIADD3 UR48, UPT, UPT, UR49, 0x200, URZ ;  /* 0x0000020031307890 */ /* 0x000fcc000fffe0ff */
[----:B------:R-:W1:Y:S08]  /*49c0*/  LDC.64 R168, c[0x0][0xb10] ;  /* 0x0002c400ffa87b82 */ /* 0x000e700000000a00 */
[----:B------:R-:W1:Y:S08]  /*49d0*/  LDC.64 R70, c[0x0][0xb18] ;  /* 0x0002c600ff467b82 */ /* 0x000e700000000a00 */
[----:B------:R-:W1:Y:S08]  /*49e0*/  LDC.64 R68, c[0x0][0xb28] ;  /* 0x0002ca00ff447b82 */ /* 0x000e700000000a00 */
[----:B------:R-:W1:Y:S01]  /*49f0*/  LDC.64 R166, c[0x0][0x8b0] ;  /* 0x00022c00ffa67b82 */ /* 0x000e620000000a00 */
[----:B---3--:R-:W-:-:S07]  /*4a00*/  IMAD.IADD R79, R0, 0x1, R79 ;  /* 0x00000001004f7824 */ /* 0x008fce00078e024f */
[----:B------:R-:W3:Y:S08]  /*4a10*/  LDC.64 R164, c[0x0][0x8a8] ;  /* 0x00022a00ffa47b82 */ /* 0x000ef00000000a00 */
[----:B--2-4-:R-:W1:Y:S02]  /*4a20*/  LDC R178, c[0x0][0x374] ;  /* 0x0000dd00ffb27b82 */ /* 0x014e640000000800 */
.L_x_107:
[C---:B------:R-:W-:Y:S02]  /*4a30*/  LEA R0, R195.reuse, UR49, 0x3 ;  /* 0x00000031c3007c11 */ /* 0x040fe4000f8e18ff */
[----:B------:R-:W-:Y:S02]  /*4a40*/  SHF.L.U32 R3, R182, 0x1f, RZ ;  /* 0x0000001fb6037819 */ /* 0x000fe400000006ff */
[----:B------:R-:W-:Y:S02]  /*4a50*/  LEA R16, R195, UR49, 0x4 ;  /* 0x00000031c3107c11 */ /* 0x000fe4000f8e20ff */
[----:B------:R-:W2:Y:S02]  /*4a60*/  SYNCS.PHASECHK.TRANS64.TRYWAIT P0, [R0+URZ+0x90], R3 ;  /* 0x00009003000075a7 */ /* 0x000ea400080011ff */
[----:B-12---:R-:W-:Y:S05]  /*4a70*/  @!P0 BRA `(.L_x_81) ;  /* 0x0000004000748947 */ /* 0x006fea0003800000 */
.L_x_147:
[----:B------:R-:W4:Y:S01]  /*4a80*/  LDC.64 R12, c[0x0][0xb10] ;  /* 0x0002c400ff0c7b82 */ /* 0x000f220000000a00 */
[----:B------:R-:W3:Y:S01]  /*4a90*/  LDS.128 R16, [R16+0x120] ;  /* 0x0001200010107984 */ /* 0x000ee20000000c00 */
[----:B-1----:R-:W-:Y:S01]  /*4aa0*/  ISETP.NE.AND P1, PT, R73, 0x1, PT ;  /* 0x000000014900780c */ /* 0x002fe20003f25270 */
[----:B--2---:R-:W-:Y:S01]  /*4ab0*/  VIADD R0, R0, 0xa0 ;  /* 0x000000a000007836 */ /* 0x004fe20000000000 */
[----:B------:R-:W-:Y:S04]  /*4ac0*/  ISETP.GE.AND P0, PT, R72, 0x1, PT ;  /* 0x000000014800780c */ /* 0x000fe80003f06270 */
[----:B------:R-:W1:Y:S01]  /*4ad0*/  LDC.64 R10, c[0x0][0xb18] ;  /* 0x0002c600ff0a7b82 */ /* 0x000e620000000a00 */
[----:B------:R-:W-:Y:S01]  /*4ae0*/  PRMT R0, RZ, 0x654, R0 ;  /* 0x00000654ff007816 */ /* 0x000fe20000000000 */
[----:B------:R-:W-:Y:S01]  /*4af0*/  @!PT LDS RZ, [RZ] ;  /* 0x00000000fffff984 */ /* 0x000fe20000000800 */
[----:B------:R-:W-:Y:S01]  /*4b00*/  @!PT LDS RZ, [RZ] ;  /* 0x00000000fffff984 */ /* 0x000fe20000000800 */
[----:B------:R-:W-:Y:S01]  /*4b10*/  @!PT LDS RZ, [RZ] ;  /* 0x00000000fffff984 */ /* 0x000fe20000000800 */
[----:B------:R-:W-:Y:S01]  /*4b20*/  @!PT LDS RZ, [RZ] ;  /* 0x00000000fffff984 */ /* 0x000fe20000000800 */
[----:B------:R2:W-:Y:S06]  /*4b30*/  MEMBAR.ALL.CTA ;  /* 0x0000000000007992 */ /* 0x0005ec0000008000 */
[----:B--2---:R-:W2:Y:S01]  /*4b40*/  FENCE.VIEW.ASYNC.S ;  /* 0x00000000000073c6 */ /* 0x004ea20000000000 */
[----:B------:R-:W1:Y:S08]  /*4b50*/  @!P1 LDC R14, c[0x0][0xb20] ;  /* 0x0002c800ff0e9b82 */ /* 0x000e700000000800 */
[----:B------:R-:W1:Y:S01]  /*4b60*/  @!P1 LDC R9, c[0x0][0xb0c] ;  /* 0x0002c300ff099b82 */ /* 0x000e620000000800 */
[----:B--2---:R2:W-:Y:S01]  /*4b70*/  SYNCS.ARRIVE.TRANS64.RED.A1T0 RZ, [R0+URZ], RZ ;  /* 0x000000ff00ff79a7 */ /* 0x0045e200081004ff */
[----:B---3--:R-:W-:Y:S04]  /*4b80*/  LOP3.LUT P4, RZ, R18, 0x1, RZ, 0xc0, !PT ;  /* 0x0000000112ff7812 */ /* 0x008fe8000788c0ff */
[----:B------:R-:W-:Y:S09]  /*4b90*/  P2R R194, PR, RZ, 0x10 ;  /* 0x00000010ffc27803 */ /* 0x000ff20000000000 */
[----:B------:R-:W-:Y:S02]  /*4ba0*/  @P4 MOV R77, R16 ;  /* 0x00000010004d4202 */ /* 0x000fe40000000f00 */
[----:B------:R-:W-:Y:S01]  /*4bb0*/  @P4 LOP3.LUT R75, R17, 0xffff, RZ, 0xc0, !PT ;  /* 0x0000ffff114b4812 */ /* 0x000fe200078ec0ff */
[----:B--2-4-:R-:W-:Y:S06]  /*4bc0*/  @!P0 BRA `(.L_x_82) ;  /* 0x0000000000a48947 */ /* 0x014fec0003800000 */
[----:B------:R-:W-:Y:S01]  /*4bd0*/  IMAD.HI.U32 R23, R178, R71, RZ ;  /* 0x00000047b2177227 */ /* 0x000fe200078e00ff */
[----:B------:R-:W-:Y:S02]  /*4be0*/  ISETP.NE.AND P0, PT, R70, 0x1, PT ;  /* 0x000000014600780c */ /* 0x000fe40003f05270 */
[----:B------:R-:W-:Y:S01]  /*4bf0*/  ISETP.NE.AND P2, PT, R72, 0x1, PT ;  /* 0x000000014800780c */ /* 0x000fe20003f45270 */
[----:B------:R-:W-:Y:S01]  /*4c00*/  IMAD.HI.U32 R22, R177, R168, RZ ;  /* 0x000000a8b1167227 */ /* 0x000fe200078e00ff */
[----:B------:R-:W-:Y:S02]  /*4c10*/  SHF.R.U32.HI R23, RZ, R174, R23 ;  /* 0x000000aeff177219 */ /* 0x000fe40000011617 */
[----:B------:R-:W-:Y:S01]  /*4c20*/  ISETP.NE.AND P3, PT, R74, 0x1, PT ;  /* 0x000000014a00780c */ /* 0x000fe20003f65270 */
[----:B------:R-:W-:Y:S01]  /*4c30*/  IMAD.HI.U32 R26, R77, R168, RZ ;  /* 0x000000a84d1a7227 */ /* 0x000fe200078e00ff */
[----:B------:R-:W-:Y:S02]  /*4c40*/  SHF.R.U32.HI R22, RZ, R169, R22 ;  /* 0x000000a9ff167219 */ /* 0x000fe40000011616 */
[----:B------:R-:W-:Y:S01]  /*4c50*/  SEL R3, R178, R23, !P0 ;  /* 0x00000017b2037207 */ /* 0x000fe20004000000 */
[----:B------:R-:W-:Y:S01]  /*4c60*/  IMAD.HI.U32 R23, R75, R71, RZ ;  /* 0x000000474b177227 */ /* 0x000fe200078e00ff */
[----:B------:R-:W-:Y:S02]  /*4c70*/  SEL R7, R177, R22, !P3 ;  /* 0x00000016b1077207 */ /* 0x000fe40005800000 */
[----:B------:R-:W-:Y:S01]  /*4c80*/  SHF.R.U32.HI R26, RZ, R169, R26 ;  /* 0x000000a9ff1a7219 */ /* 0x000fe2000001161a */
[-C--:B------:R-:W-:Y:S04]  /*4c90*/  IMAD.HI.U32 R22, R3, R68.reuse, RZ ;  /* 0x0000004403167227 */ /* 0x080fe800078e00ff */
[----:B------:R-:W-:Y:S01]  /*4ca0*/  IMAD.HI.U32 R24, R7, R68, RZ ;  /* 0x0000004407187227 */ /* 0x000fe200078e00ff */
[-C--:B------:R-:W-:Y:S02]  /*4cb0*/  @P2 SHF.R.U32.HI R3, RZ, R69.reuse, R22 ;  /* 0x00000045ff032219 */ /* 0x080fe40000011616 */
[----:B------:R-:W-:Y:S02]  /*4cc0*/  SHF.R.U32.HI R22, RZ, R174, R23 ;  /* 0x000000aeff167219 */ /* 0x000fe40000011617 */
[----:B------:R-:W-:Y:S01]  /*4cd0*/  @P2 SHF.R.U32.HI R7, RZ, R69, R24 ;  /* 0x00000045ff072219 */ /* 0x000fe20000011618 */
[C---:B------:R-:W-:Y:S01]  /*4ce0*/  IMAD R2, R72.reuse, R3, RZ ;  /* 0x0000000348027224 */ /* 0x040fe200078e02ff */
[----:B------:R-:W-:Y:S02]  /*4cf0*/  SEL R5, R75, R22, !P0 ;  /* 0x000000164b057207 */ /* 0x000fe40004000000 */
[----:B------:R-:W-:Y:S01]  /*4d00*/  SEL R3, R77, R26, !P3 ;  /* 0x0000001a4d037207 */ /* 0x000fe20005800000 */
[----:B------:R-:W-:Y:S01]  /*4d10*/  IMAD R4, R72, R7, RZ ;  /* 0x0000000748047224 */ /* 0x000fe200078e02ff */
[C---:B------:R-:W-:Y:S01]  /*4d20*/  ISETP.GE.AND P0, PT, R5.reuse, R2, PT ;  /* 0x000000020500720c */ /* 0x040fe20003f06270 */
[----:B------:R-:W-:Y:S03]  /*4d30*/  IMAD.HI.U32 R6, R5, R68, RZ ;  /* 0x0000004405067227 */ /* 0x000fe600078e00ff */
[----:B------:R-:W-:Y:S01]  /*4d40*/  ISETP.GE.OR P0, PT, R3, R4, P0 ;  /* 0x000000040300720c */ /* 0x000fe20000706670 */
[----:B------:R-:W-:Y:S01]  /*4d50*/  IMAD.MOV R4, RZ, RZ, -R3 ;  /* 0x000000ffff047224 */ /* 0x000fe200078e0a03 */
[-C--:B------:R-:W-:Y:S03]  /*4d60*/  SHF.R.U32.HI R6, RZ, R69.reuse, R6 ;  /* 0x00000045ff067219 */ /* 0x080fe60000011606 */
[----:B------:R-:W-:Y:S01]  /*4d70*/  IMAD R77, R74, R4, R77 ;  /* 0x000000044a4d7224 */ /* 0x000fe200078e024d */
[----:B------:R-:W-:Y:S05]  /*4d80*/  SEL R15, R5, R6, !P2 ;  /* 0x00000006050f7207 */ /* 0x000fea0005000000 */
[----:B------:R-:W-:Y:S02]  /*4d90*/  IMAD.MOV R6, RZ, RZ, -R15 ;  /* 0x000000ffff067224 */ /* 0x000fe400078e0a0f */
[C---:B------:R-:W-:Y:S04]  /*4da0*/  @!P0 IMAD.HI.U32 R2, R3.reuse, R68, RZ ;  /* 0x0000004403028227 */ /* 0x040fe800078e00ff */
[----:B------:R-:W-:Y:S01]  /*4db0*/  IMAD R6, R72, R6, R5 ;  /* 0x0000000648067224 */ /* 0x000fe200078e0205 */
[----:B------:R-:W-:Y:S04]  /*4dc0*/  @!P0 SHF.R.U32.HI R2, RZ, R69, R2 ;  /* 0x00000045ff028219 */ /* 0x000fe80000011602 */
[----:B------:R-:W-:Y:S02]  /*4dd0*/  @!P0 SEL R0, R3, R2, !P2 ;  /* 0x0000000203008207 */ /* 0x000fe40005000000 */
[----:B------:R-:W-:Y:S02]  /*4de0*/  IADD3 R2, PT, PT, -R5, RZ, RZ ;  /* 0x000000ff05027210 */ /* 0x000fe40007ffe1ff */
[----:B------:R-:W-:Y:S01]  /*4df0*/  @!P0 IADD3 R8, PT, PT, R15, -R0, RZ ;  /* 0x800000000f088210 */ /* 0x000fe20007ffe0ff */
[----:B------:R-:W-:Y:S02]  /*4e00*/  @!P0 IMAD R0, R7, R6, R0 ;  /* 0x0000000607008224 */ /* 0x000fe400078e0200 */
[----:B------:R-:W-:Y:S02]  /*4e10*/  IMAD R75, R70, R2, R75 ;  /* 0x00000002464b7224 */ /* 0x000fe400078e024b */
[----:B------:R-:W-:Y:S02]  /*4e20*/  @!P0 IMAD R5, R8, R72, R3 ;  /* 0x0000004808058224 */ /* 0x000fe400078e0203 */
[----:B------:R-:W-:Y:S04]  /*4e30*/  @!P0 IMAD.MOV.U32 R3, RZ, RZ, R0 ;  /* 0x000000ffff038224 */ /* 0x000fe800078e0000 */
[----:B------:R-:W-:Y:S02]  /*4e40*/  IMAD R77, R3, R74, R77 ;  /* 0x0000004a034d7224 */ /* 0x000fe400078e024d */
[----:B------:R-:W-:Y:S07]  /*4e50*/  IMAD R75, R5, R70, R75 ;  /* 0x00000046054b7224 */ /* 0x000fee00078e024b */
.L_x_82:
[----:B-1----:R-:W-:Y:S01]  /*4e60*/  @!P1 ISETP.NE.AND P0, PT, R10, 0x1, PT ;  /* 0x000000010a00980c */ /* 0x002fe20003f05270 */
[----:B------:R-:W-:Y:S01]  /*4e70*/  @!P1 IMAD.HI.U32 R0, R77, R12, RZ ;  /* 0x0000000c4d009227 */ /* 0x000fe200078e00ff */
[----:B------:R-:W-:Y:S01]  /*4e80*/  @!P1 ISETP.NE.AND P2, PT, R9, 0x1, PT ;  /* 0x000000010900980c */ /* 0x000fe20003f45270 */
[----:B------:R-:W-:Y:S01]  /*4e90*/  ULOP3.LUT UP0, URZ, UR48, 0x1b0, URZ, 0xc0, !UPT ;  /* 0x000001b030ff7892 */ /* 0x000fe2000f80c0ff */
[----:B------:R-:W-:Y:S01]  /*4ea0*/  R2UR UR42, R21 ;  /* 0x00000000152a72ca */ /* 0x000fe200000e0000 */
[----:B------:R-:W-:Y:S01]  /*4eb0*/  @!P1 IMAD.HI.U32 R3, R75, R11, RZ ;  /* 0x0000000b4b039227 */ /* 0x000fe200078e00ff */
[----:B------:R-:W-:Y:S02]  /*4ec0*/  @!P1 SHF.R.U32.HI R0, RZ, R13, R0 ;  /* 0x0000000dff009219 */ /* 0x000fe40000011600 */
[----:B------:R-:W-:Y:S01]  /*4ed0*/  R2UR UR41, R20 ;  /* 0x00000000142972ca */ /* 0x000fe200000e0000 */
[----:B------:R-:W-:Y:S01]  /*4ee0*/  VIADD R195, R195, 0x1 ;  /* 0x00000001c3c37836 */ /* 0x000fe20000000000 */
[----:B------:R-:W-:Y:S02]  /*4ef0*/  @!P1 SHF.R.U32.HI R2, RZ, R14, R3 ;  /* 0x0000000eff029219 */ /* 0x000fe40000011603 */
[----:B------:R-:W-:Y:S02]  /*4f00*/  @!P1 SEL R3, R77, R0, !P2 ;  /* 0x000000004d039207 */ /* 0x000fe40005000000 */
[----:B------:R-:W-:Y:S02]  /*4f10*/  @!P1 SEL R2, R75, R2, !P0 ;  /* 0x000000024b029207 */ /* 0x000fe40004000000 */
[----:B------:R-:W-:Y:S01]  /*4f20*/  @P4 SHF.R.U32.HI R179, RZ, 0x10, R17 ;  /* 0x00000010ffb34819 */ /* 0x000fe20000011611 */
[----:B------:R-:W-:Y:S02]  /*4f30*/  USHF.L.U32 UR42, UR42, 0x7, URZ ;  /* 0x000000072a2a7899 */ /* 0x000fe400080006ff */
[----:B------:R-:W-:Y:S02]  /*4f40*/  @!P1 IMAD.IADD R0, R2, 0x1, -R3 ;  /* 0x0000000102009824 */ /* 0x000fe400078e0a03 */
[----:B------:R-:W-:Y:S01]  /*4f50*/  @!P1 IMAD.IADD R2, R3, 0x1, -R2 ;  /* 0x0000000103029824 */ /* 0x000fe200078e0a02 */
[----:B------:R-:W-:Y:S01]  /*4f60*/  USHF.L.U32 UR41, UR41, 0x7, URZ ;  /* 0x0000000729297899 */ /* 0x000fe200080006ff */
[----:B------:R-:W-:Y:S02]  /*4f70*/  @!P1 IMAD R77, R0, R9, R77 ;  /* 0x00000009004d9224 */ /* 0x000fe400078e024d */
[----:B------:R-:W-:Y:S01]  /*4f80*/  @!P1 IMAD R75, R2, R10, R75 ;  /* 0x0000000a024b9224 */ /* 0x000fe200078e024b */
[----:B------:R-:W-:Y:S08]  /*4f90*/  BRA.U !UP0, `(.L_x_83) ;  /* 0x0000000108407547 */ /* 0x000ff0000b800000 */
[----:B------:R-:W1:Y:S01]  /*4fa0*/  LDCU.64 UR8, c[0x4][0x80] ;  /* 0x01001000ff0877ac */ /* 0x000e620008000a00 */
[----:B------:R-:W-:Y:S01]  /*4fb0*/  MOV R3, 0x0 ;  /* 0x0000000000037802 */ /* 0x000fe20000000f00 */
[----:B------:R-:W-:Y:S02]  /*4fc0*/  HFMA2 R12, -RZ, RZ, 0, 5.9604644775390625e-08 ;  /* 0x00000001ff0c7431 */ /* 0x000fe400000001ff */
[----:B------:R-:W-:Y:S02]  /*4fd0*/  IMAD.MOV.U32 R8, RZ, RZ, 0x70 ;  /* 0x00000070ff087424 */ /* 0x000fe400078e00ff */
[----:B------:R-:W-:Y:S01]  /*4fe0*/  IMAD.MOV.U32 R13, RZ, RZ, RZ ;  /* 0x000000ffff0d7224 */ /* 0x000fe200078e00ff */
[----:B------:R-:W2:Y:S01]  /*4ff0*/  LDCU.64 UR6, c[0x4][0x88] ;  /* 0x01001100ff0677ac */ /* 0x000ea20008000a00 */
[----:B------:R-:W3:Y:S01]  /*5000*/  LDC.64 R2, c[0x4][R3] ;  /* 0x0100000003027b82 */ /* 0x000ee20000000a00 */
[----:B------:R-:W4:Y:S01]  /*5010*/  LDCU.64 UR4, c[0x4][0x8] ;  /* 0x01000100ff0477ac */ /* 0x000f220008000a00 */
[----:B-1----:R-:W-:Y:S01]  /*5020*/  MOV R5, UR9 ;  /* 0x0000000900057c02 */ /* 0x002fe20008000f00 */
[----:B------:R-:W-:Y:S01]  /*5030*/  IMAD.U32 R4, RZ, RZ, UR8 ;  /* 0x00000008ff047e24 */ /* 0x000fe2000f8e00ff */
[----:B--2---:R-:W-:Y:S01]  /*5040*/  MOV R7, UR7 ;  /* 0x0000000700077c02 */ /* 0x004fe20008000f00 */
[----:B------:R-:W-:Y:S01]  /*5050*/  IMAD.U32 R6, RZ, RZ, UR6 ;  /* 0x00000006ff067e24 */ /* 0x000fe2000f8e00ff */
[----:B----4-:R-:W-:Y:S01]  /*5060*/  MOV R11, UR5 ;  /* 0x00000005000b7c02 */ /* 0x010fe20008000f00 */
[----:B------:R-:W-:Y:S02]  /*5070*/  IMAD.U32 R10, RZ, RZ, UR4 ;  /* 0x00000004ff0a7e24 */ /* 0x000fe4000f8e00ff */
[----:B------:R-:W-:Y:S07]  /*5080*/  LEPC R20, `(.L_x_83) ;  /* 0x000000001014794e */ /* 0x000fee0000000000 */
[----:B---3-5:R-:W-:Y:S05]  /*5090*/  CALL.ABS.NOINC R2 ;  /* 0x0000000002007343 */ /* 0x028fea0003c00000 */
.L_x_83:
[----:B------:R-:W-:Y:S01]  /*50a0*/  LOP3.LUT P0, RZ, R192, 0x1b0, RZ, 0xc0, !PT ;  /* 0x000001b0c0ff7812 */ /* 0x000fe2000780c0ff */
[----:B------:R-:W-:Y:S11]  /*50b0*/  BSSY.RECONVERGENT B6, `(.L_x_84) ;  /* 0x0000013000067945 */ /* 0x000ff60003800200 */
[----:B------:R-:W-:Y:S01]  /*50c0*/  @!UPT UIADD3 URZ, UPT, UPT, URZ, URZ, URZ ;  /* 0x000000fffffff290 */ /* 0x000fe2000fffe0ff */
[----:B------:R-:W-:Y:S05]  /*50d0*/  @!P0 BRA `(.L_x_85) ;  /* 0x0000000000408947 */ /* 0x000fea0003800000 */
        /* <DEDUP_REMOVED lines=16> */
.L_x_85:
[----:B------:R-:W-:Y:S05]  /*51e0*/  BSYNC.RECONVERGENT B6 ;  /* 0x0000000000067941 */ /* 0x000fea0003800200 */
.L_x_84:
[----:B------:R-:W-:Y:S01]  /*51f0*/  ISETP.NE.U32.AND P4, PT, R166, RZ, PT ;  /* 0x000000ffa600720c */ /* 0x000fe20003f85070 */
[----:B------:R-:W-:Y:S01]  /*5200*/  UISETP.NE.AND UP2, UPT, UR50, URZ, UPT ;  /* 0x000000ff3200728c */ /* 0x000fe2000bf45270 */
[----:B------:R-:W-:Y:S01]  /*5210*/  ISETP.NE.U32.AND P2, PT, RZ, UR38, PT ;  /* 0x00000026ff007c0c */ /* 0x000fe2000bf45070 */
[----:B------:R-:W-:Y:S01]  /*5220*/  UISETP.NE.U32.AND UP1, UPT, UR44, URZ, UPT ;  /* 0x000000ff2c00728c */ /* 0x000fe2000bf25070 */
[----:B------:R-:W-:Y:S01]  /*5230*/  ISETP.NE.AND.EX P4, PT, R167, RZ, PT, P4 ;  /* 0x000000ffa700720c */ /* 0x000fe20003f85340 */
[----:B------:R-:W-:Y:S01]  /*5240*/  UPLOP3.LUT UP0, UPT, UPT, UPT, UPT, 0x40, 0x4 ;  /* 0x000000000004789c */ /* 0x000fe20003f0e870 */
[----:B------:R-:W-:Y:S01]  /*5250*/  ISETP.NE.AND.EX P2, PT, RZ, UR39, PT, P2 ;  /* 0x00000027ff007c0c */ /* 0x000fe2000bf45320 */
[----:B------:R-:W-:Y:S01]  /*5260*/  UISETP.NE.AND.EX UP1, UPT, UR45, URZ, UPT, UP1 ;  /* 0x000000ff2d00728c */ /* 0x000fe2000bf25310 */
[----:B------:R-:W-:Y:S04]  /*5270*/  PLOP3.LUT P1, PT, PT, PT, UP2, 0x80, 0x8 ;  /* 0x000000000008781c */ /* 0x000fe80003f2f028 */
[----:B------:R-:W-:Y:S06]  /*5280*/  @UP2 UPLOP3.LUT UP0, UPT, UPT, UPT, UP1, 0x80, 0x8 ;  /* 0x000000000008289c */ /* 0x000fec0003f0f010 */
[----:B------:R-:W-:Y:S01]  /*5290*/  PLOP3.LUT P0, PT, PT, PT, UP0, 0x80, 0x8 ;  /* 0x000000000008781c */ /* 0x000fe20003f0f008 */
[----:B------:R-:W-:Y:S01]  /*52a0*/  @!UPT UIADD3 URZ, UPT, UPT, URZ, URZ, URZ ;  /* 0x000000fffffff290 */ /* 0x000fe2000fffe0ff */
[----:B------:R-:W-:Y:S11]  /*52b0*/  BRA.U !UP1, `(.L_x_86) ;  /* 0x0000000109387547 */ /* 0x000ff6000b800000 */
[----:B------:R-:W-:Y:S01]  /*52c0*/  UISETP.NE.U32.AND UP0, UPT, UR38, URZ, UPT ;  /* 0x000000ff2600728c */ /* 0x000fe2000bf05070 */
[----:B------:R-:W-:Y:S02]  /*52d0*/  HFMA2 R0, -RZ, RZ, 0, 5.9604644775390625e-08 ;  /* 0x00000001ff007431 */ /* 0x000fe400000001ff */
[----:B------:R-:W-:Y:S01]  /*52e0*/  IMAD.MOV.U32 R171, RZ, RZ, 0x1 ;  /* 0x00000001ffab7424 */ /* 0x000fe200078e00ff */
[----:B------:R-:W-:Y:S06]  /*52f0*/  UISETP.NE.AND.EX UP0, UPT, UR39, URZ, UPT, UP0 ;  /* 0x000000ff2700728c */ /* 0x000fec000bf05300 */
[----:B------:R-:W-:Y:S05]  /*5300*/  PLOP3.LUT P3, PT, PT, PT, UP0, 0x80, 0x8 ;  /* 0x000000000008781c */ /* 0x000fea0003f6f008 */
[----:B------:R-:W1:Y:S01]  /*5310*/  @UP0 LDCU.64 UR6, c[0x0][0x888] ;  /* 0x00011100ff0607ac */ /* 0x000e620008000a00 */
[----:B------:R-:W-:Y:S07]  /*5320*/  @UP0 UIMAD UR4, UR36, UR44, URZ ;  /* 0x0000002c240402a4 */ /* 0x000fee000f8e02ff */
[----:B------:R-:W-:Y:S01]  /*5330*/  @!P3 PRMT R171, R0, 0x7610, R171 ;  /* 0x0000761000abb816 */ /* 0x000fe200000000ab */
[----:B-1----:R-:W-:Y:S03]  /*5340*/  @UP0 UIMAD.WIDE UR6, UR4, 0x4, UR6 ;  /* 0x00000004040608a5 */ /* 0x002fe6000f8e0206 */
[----:B------:R-:W1:Y:S03]  /*5350*/  @!UP0 LDCU UR4, c[0x0][0x880] ;  /* 0x00011000ff0487ac */ /* 0x000e660008000800 */
[----:B------:R-:W-:Y:S01]  /*5360*/  IMAD.U32 R2, RZ, RZ, UR6 ;  /* 0x00000006ff027e24 */ /* 0x000fe2000f8e00ff */
[----:B------:R-:W-:Y:S05]  /*5370*/  MOV R3, UR7 ;  /* 0x0000000700037c02 */ /* 0x000fea0008000f00 */
[----:B-----5:R2:W5:Y:S02]  /*5380*/  @P3 LDG.E R81, desc[UR46][R2.64] ;  /* 0x0000002e02513981 */ /* 0x020564000c1e1900 */
[----:B-12---:R-:W-:Y:S02]  /*5390*/  @!P3 IMAD.U32 R81, RZ, RZ, UR4 ;  /* 0x00000004ff51be24 */ /* 0x006fe4000f8e00ff */
.L_x_86:
[----:B------:R-:W-:Y:S05]  /*53a0*/  @!P4 BRA `(.L_x_87) ;  /* 0x000000000020c947 */ /* 0x000fea0003800000 */
[----:B------:R-:W-:Y:S04]  /*53b0*/  ISETP.NE.U32.AND P3, PT, R164, RZ, PT ;  /* 0x000000ffa400720c */ /* 0x000fe80003f65070 */
[----:B------:R-:W-:Y:S11]  /*53c0*/  ISETP.NE.AND.EX P3, PT, R165, RZ, PT, P3 ;  /* 0x000000ffa500720c */ /* 0x000ff60003f65330 */
[----:B------:R-:W-:Y:S02]  /*53d0*/  @!UPT UIADD3 URZ, UPT, UPT, URZ, URZ, URZ ;  /* 0x000000fffffff290 */ /* 0x000fe4000fffe0ff */
[----:B------:R-:W1:Y:S01]  /*53e0*/  @P3 LDC.64 R2, c[0x0][0x8a8] ;  /* 0x00022a00ff023b82 */ /* 0x000e620000000a00 */
[----:B------:R-:W-:Y:S04]  /*53f0*/  @P3 IMAD R0, R166, UR36, RZ ;  /* 0x00000024a6003c24 */ /* 0x000fe8000f8e02ff */
[----:B-1----:R-:W-:Y:S05]  /*5400*/  @P3 IMAD.WIDE R2, R0, 0x4, R2 ;  /* 0x0000000400023825 */ /* 0x002fea00078e0202 */
[----:B-----5:R1:W5:Y:S02]  /*5410*/  @P3 LDG.E R78, desc[UR46][R2.64] ;  /* 0x0000002e024e3981 */ /* 0x020364000c1e1900 */
[----:B-1----:R-:W2:Y:S02]  /*5420*/  @!P3 LDC R78, c[0x0][0x8a0] ;  /* 0x00022800ff4ebb82 */ /* 0x002ea40000000800 */
.L_x_87:
[----:B-----5:R-:W-:Y:S01]  /*5430*/  FSETP.NEU.AND P4, PT, R81, RZ, PT ;  /* 0x000000ff5100720b */ /* 0x020fe20003f8d000 */
[----:B------:R-:W-:Y:S01]  /*5440*/  BSSY B1, `(.L_x_88) ;  /* 0x0000047000017945 */ /* 0x000fe20003800000 */
[----:B------:R-:W-:Y:S01]  /*5450*/  SEL R5, RZ, 0xffffffff, P2 ;  /* 0xffffffffff057807 */ /* 0x000fe20001000000 */
[----:B------:R-:W-:Y:S01]  /*5460*/  IMAD.MOV.U32 R208, RZ, RZ, 0x1 ;  /* 0x00000001ffd07424 */ /* 0x000fe200078e00ff */
[----:B------:R-:W-:Y:S01]  /*5470*/  LOP3.LUT P3, RZ, R171, 0xff, RZ, 0xc0, !PT ;  /* 0x000000ffabff7812 */ /* 0x000fe2000786c0ff */
[C---:B------:R-:W-:Y:S01]  /*5480*/  IMAD R80, R76.reuse, 0x80, R79 ;  /* 0x000000804c507824 */ /* 0x040fe200078e024f */
[----:B------:R-:W-:Y:S02]  /*5490*/  @P1 SEL R0, RZ, 0xffffffff, P4 ;  /* 0xffffffffff001807 */ /* 0x000fe40002000000 */
[----:B------:R-:W-:Y:S02]  /*54a0*/  CS2R R162, SRZ ;  /* 0x0000000000a27805 */ /* 0x000fe4000001ff00 */
[----:B------:R-:W-:Y:S02]  /*54b0*/  LEA R3, R181, UR49, 0x3 ;  /* 0x00000031b5037c11 */ /* 0x000fe4000f8e18ff */
[----:B------:R-:W-:Y:S02]  /*54c0*/  CS2R R160, SRZ ;  /* 0x0000000000a07805 */ /* 0x000fe4000001ff00 */
[----:B------:R-:W-:Y:S02]  /*54d0*/  @P0 SEL R0, R5, R0, !P3 ;  /* 0x0000000005000207 */ /* 0x000fe40005800000 */
[----:B------:R-:W-:Y:S02]  /*54e0*/  CS2R R158, SRZ ;  /* 0x00000000009e7805 */ /* 0x000fe4000001ff00 */
[----:B------:R-:W-:Y:S02]  /*54f0*/  LEA R207, R76, UR49, 0x3 ;  /* 0x000000314ccf7c11 */ /* 0x000fe4000f8e18ff */
[----:B------:R-:W-:Y:S02]  /*5500*/  CS2R R156, SRZ ;  /* 0x00000000009c7805 */ /* 0x000fe4000001ff00 */
[----:B------:R-:W-:Y:S02]  /*5510*/  @P1 LOP3.LUT R0, R0, 0x1, RZ, 0xc0, !PT ;  /* 0x0000000100001812 */ /* 0x000fe400078ec0ff */
[----:B------:R-:W-:Y:S02]  /*5520*/  CS2R R154, SRZ ;  /* 0x00000000009a7805 */ /* 0x000fe4000001ff00 */
[----:B------:R-:W-:Y:S02]  /*5530*/  SHF.L.U32 R2, R183, 0x1f, RZ ;  /* 0x0000001fb7027819 */ /* 0x000fe400000006ff */
[----:B------:R-:W-:Y:S02]  /*5540*/  CS2R R152, SRZ ;  /* 0x0000000000987805 */ /* 0x000fe4000001ff00 */
[----:B------:R-:W-:Y:S02]  /*5550*/  ISETP.NE.U32.OR P6, PT, R0, 0x1, !P1 ;  /* 0x000000010000780c */ /* 0x000fe40004fc5470 */
[----:B------:R-:W-:Y:S02]  /*5560*/  CS2R R150, SRZ ;  /* 0x0000000000967805 */ /* 0x000fe4000001ff00 */
[----:B------:R-:W-:Y:S02]  /*5570*/  PLOP3.LUT P2, PT, PT, PT, UP1, 0x80, 0x8 ;  /* 0x000000000008781c */ /* 0x000fe40003f4f018 */
[----:B------:R-:W-:Y:S02]  /*5580*/  CS2R R148, SRZ ;  /* 0x0000000000947805 */ /* 0x000fe4000001ff00 */
[----:B------:R-:W-:Y:S02]  /*5590*/  SEL R0, RZ, 0xffffffff, P4 ;  /* 0xffffffffff007807 */ /* 0x000fe40002000000 */
[----:B------:R-:W-:Y:S03]  /*55a0*/  P2R R184, PR, RZ, 0x40 ;  /* 0x00000040ffb87803 */ /* 0x000fe60000000000 */
[----:B------:R-:W-:Y:S04]  /*55b0*/  @P6 SHF.L.U32 R4, R180, 0x1f, RZ ;  /* 0x0000001fb4046819 */ /* 0x000fe800000006ff */
[----:B------:R-:W-:Y:S01]  /*55c0*/  @P2 SEL R0, R5, R0, !P3 ;  /* 0x0000000005002207 */ /* 0x000fe20005800000 */
[----:B------:R-:W1:Y:S03]  /*55d0*/  @P6 SYNCS.PHASECHK.TRANS64.TRYWAIT P1, [R3+URZ+0x60], R4 ;  /* 0x00006004030065a7 */ /* 0x000e6600080211ff */
[----:B------:R-:W-:Y:S04]  /*55e0*/  LOP3.LUT R0, R0, 0x1, RZ, 0xc0, !PT ;  /* 0x0000000100007812 */ /* 0x000fe800078ec0ff */
[----:B------:R-:W-:Y:S04]  /*55f0*/  ISETP.NE.U32.AND P5, PT, R0, 0x1, PT ;  /* 0x000000010000780c */ /* 0x000fe80003fa5070 */
[----:B------:R-:W-:Y:S01]  /*5600*/  P2R R209, PR, RZ, 0x20 ;  /* 0x00000020ffd17803 */ /* 0x000fe20000000000 */
[----:B------:R3:W4:Y:S01]  /*5610*/  SYNCS.PHASECHK.TRANS64.TRYWAIT P0, [R207+URZ+0xb0], R2 ;  /* 0x0000b002cf0075a7 */ /* 0x00072200080011ff */
[----:B-1----:R-:W-:Y:S01]  /*5620*/  @P6 SEL R208, RZ, 0x1, !P1 ;  /* 0x00000001ffd06807 */ /* 0x002fe20004800000 */
[----:B---3--:R-:W-:Y:S06]  /*5630*/  @!P6 BRA `(.L_x_89) ;  /* 0x00000000009ce947 */ /* 0x008fec0003800000 */
[----:B------:R-:W-:Y:S01]  /*5640*/  @P5 IMAD R6, R181, 0x2000, R190 ;  /* 0x00002000b5065824 */ /* 0x000fe200078e02be */
[----:B------:R-:W-:Y:S01]  /*5650*/  ISETP.NE.AND P1, PT, R208, RZ, PT ;  /* 0x000000ffd000720c */ /* 0x000fe20003f25270 */
[----:B------:R-:W-:Y:S01]  /*5660*/  BSSY B0, `(.L_x_90) ;  /* 0x0000010000007945 */ /* 0x000fe20003800000 */
[----:B------:R-:W-:Y:S01]  /*5670*/  CS2R R150, SRZ ;  /* 0x0000000000967805 */ /* 0x000fe2000001ff00 */
[--C-:B------:R-:W-:Y:S01]  /*5680*/  @P5 IMAD R7, R191, -0x10, R6.reuse ;  /* 0xfffffff0bf075824 */ /* 0x100fe200078e0206 */
[----:B------:R-:W-:Y:S01]  /*5690*/  CS2R R148, SRZ ;  /* 0x0000000000947805 */ /* 0x000fe2000001ff00 */
[----:B------:R-:W-:Y:S01]  /*56a0*/  @P5 IMAD R5, R189, -0x10, R6 ;  /* 0xfffffff0bd055824 */ /* 0x000fe200078e0206 */
[----:B------:R-:W-:Y:S01]  /*56b0*/  CS2R R158, SRZ ;  /* 0x00000000009e7805 */ /* 0x000fe2000001ff00 */
[----:B------:R-:W-:Y:S01]  /*56c0*/  @P5 IMAD R4, R188, 0x10, R7 ;  /* 0x00000010bc045824 */ /* 0x000fe200078e0207 */
[----:B------:R-:W-:Y:S02]  /*56d0*/  CS2R R156, SRZ ;  /* 0x00000000009c7805 */ /* 0x000fe4000001ff00 */
[----:B------:R-:W-:Y:S02]  /*56e0*/  CS2R R154, SRZ ;  /* 0x00000000009a7805 */ /* 0x000fe4000001ff00 */
[----:B------:R-:W-:Y:S02]  /*56f0*/  CS2R R152, SRZ ;  /* 0x0000000000987805 */ /* 0x000fe4000001ff00 */
[----:B------:R-:W-:Y:S02]  /*5700*/  CS2R R162, SRZ ;  /* 0x0000000000a27805 */ /* 0x000fe4000001ff00 */
[----:B------:R-:W-:Y:S01]  /*5710*/  CS2R R160, SRZ ;  /* 0x0000000000a07805 */ /* 0x000fe2000001ff00 */
[----:B------:R-:W-:Y:S06]  /*5720*/  @P1 BRA `(.L_x_91) ;  /* 0x00000000000c1947 */ /* 0x000fec0003800000 */
[----:B------:R-:W-:Y:S04]  /*5730*/  SHF.L.U32 R0, R180, 0x1f, RZ ;  /* 0x0000001fb4007819 */ /* 0x000fe800000006ff */
[----:B------:R-:W1:Y:S02]  /*5740*/  SYNCS.PHASECHK.TRANS64.TRYWAIT P1, [R3+URZ+0x60], R0 ;  /* 0x00006000030075a7 */ /* 0x000e6400080211ff */
[----:B-1----:R-:W-:Y:S05]  /*5750*/  @!P1 BRA `(.L_x_92) ;  /* 0x0000003400509947 */ /* 0x002fea0003800000 */
.L_x_91:
[----:B------:R-:W-:Y:S05]  /*5760*/  BSYNC B0 ;  /* 0x0000000000007941 */ /* 0x000fea0003800000 */
.L_x_90:
[----:B------:R-:W-:Y:S01]  /*5770*/  ISETP.NE.AND P1, PT, R209, RZ, PT ;  /* 0x000000ffd100720c */ /* 0x000fe20003f25270 */
[----:B-1----:R-:W-:Y:S02]  /*5780*/  VIADD R3, R3, 0x70 ;  /* 0x0000007003037836 */ /* 0x002fe40000000000 */
[----:B------:R-:W-:Y:S02]  /*5790*/  IMAD.U32 R0, RZ, RZ, UR37 ;  /* 0x00000025ff007e24 */ /* 0x000fe4000f8e00ff */
[----:B------:R-:W-:Y:S03]  /*57a0*/  VIADD R181, R181, 0x1 ;  /* 0x00000001b5b57836 */ /* 0x000fe60000000000 */
[----:B------:R-:W-:Y:S05]  /*57b0*/  PRMT R0, R0, 0x654, R3 ;  /* 0x0000065400007816 */ /* 0x000fea0000000003 */
[----:B------:R1:W3:Y:S04]  /*57c0*/  @P1 LDS.128 R148, [R6] ;  /* 0x0000000006941984 */ /* 0x0002e80000000c00 */
[----:B------:R1:W1:Y:S04]  /*57d0*/  @P1 LDS.128 R156, [R5+0x20] ;  /* 0x00002000059c1984 */ /* 0x0002680000000c00 */
[----:B------:R1:W1:Y:S04]  /*57e0*/  @P1 LDS.128 R152, [R7+0x10] ;  /* 0x0000100007981984 */ /* 0x0002680000000c00 */
[----:B------:R1:W1:Y:S01]  /*57f0*/  @P1 LDS.128 R160, [R4+0x10] ;  /* 0x0000100004a01984 */ /* 0x0002620000000c00 */
[C---:B------:R-:W-:Y:S01]  /*5800*/  ISETP.NE.AND P1, PT, R181.reuse, 0x2, PT ;  /* 0x00000002b500780c */ /* 0x040fe20003f25270 */
[----:B------:R-:W-:Y:S01]  /*5810*/  @!PT LDS RZ, [RZ] ;  /* 0x00000000fffff984 */ /* 0x000fe20000000800 */
[----:B------:R-:W-:Y:S01]  /*5820*/  @!PT LDS RZ, [RZ] ;  /* 0x00000000fffff984 */ /* 0x000fe20000000800 */
[----:B------:R-:W-:Y:S01]  /*5830*/  @!PT LDS RZ, [RZ] ;  /* 0x00000000fffff984 */ /* 0x000fe20000000800 */
[----:B------:R-:W-:Y:S01]  /*5840*/  @!PT LDS RZ, [RZ] ;  /* 0x00000000fffff984 */ /* 0x000fe20000000800 */
[----:B------:R5:W-:Y:S06]  /*5850*/  MEMBAR.ALL.CTA ;  /* 0x0000000000007992 */ /* 0x000bec0000008000 */
[----:B-----5:R-:W5:Y:S01]  /*5860*/  FENCE.VIEW.ASYNC.S ;  /* 0x00000000000073c6 */ /* 0x020f620000000000 */
[----:B------:R-:W-:Y:S02]  /*5870*/  SEL R3, RZ, 0x1, P1 ;  /* 0x00000001ff037807 */ /* 0x000fe40000800000 */
[----:B------:R-:W-:Y:S02]  /*5880*/  SEL R181, R181, RZ, P1 ;  /* 0x000000ffb5b57207 */ /* 0x000fe40000800000 */
[----:B------:R-:W-:Y:S01]  /*5890*/  LOP3.LUT R180, R180, R3, RZ, 0x3c, !PT ;  /* 0x00000003b4b47212 */ /* 0x000fe200078e3cff */
[----:B-----5:R1:W-:Y:S06]  /*58a0*/  SYNCS.ARRIVE.TRANS64.RED.A1T0 RZ, [R0+URZ], RZ ;  /* 0x000000ff00ff79a7 */ /* 0x0203ec00081004ff */
.L_x_89:
[----:B------:R-:W-:Y:S05]  /*58b0*/  BSYNC B1 ;  /* 0x0000000000017941 */ /* 0x000fea0003800000 */
.L_x_88:
[----:B-1----:R-:W-:Y:S04]  /*58c0*/  SHF.R.U32.HI R0, RZ, 0x15, R80 ;  /* 0x00000015ff007819 */ /* 0x002fe80000011650 */
[----:B------:R-:W-:Y:S01]  /*58d0*/  LOP3.LUT P1, RZ, R0, 0x3, R173, 0x48, !PT ;  /* 0x0000000300ff7812 */ /* 0x000fe200078248ad */
[----:B------:R-:W-:Y:S01]  /*58e0*/  @!UPT UIADD3 URZ, UPT, UPT, URZ, URZ, URZ ;  /* 0x000000fffffff290 */ /* 0x000fe2000fffe0ff */
[----:B----4-:R-:W-:Y:S11]  /*58f0*/  @P0 BRA `(.L_x_93) ;  /* 0x0000000000080947 */ /* 0x010ff60003800000 */
[----:B------:R-:W1:Y:S02]  /*5900*/  SYNCS.PHASECHK.TRANS64.TRYWAIT P0, [R207+URZ+0xb0], R2 ;  /* 0x0000b002cf0075a7 */ /* 0x000e6400080011ff */
[----:B-1----:R-:W-:Y:S05]  /*5910*/  @!P0 BRA `(.L_x_94) ;  /* 0x0000003000f48947 */ /* 0x002fea0003800000 */
.L_x_93:
[----:B------:R-:W-:Y:S04]  /*5920*/  BSSY.RECONVERGENT B6, `(.L_x_95) ;  /* 0x0000012000067945 */ /* 0x000fe80003800200 */
[----:B------:R-:W-:Y:S05]  /*5930*/  @!P1 BRA `(.L_x_96) ;  /* 0x0000000000409947 */ /* 0x000fea0003800000 */
[----:B------:R-:W4:Y:S01]  /*5940*/  LDCU.64 UR8, c[0x4][0x70] ;  /* 0x01000e00ff0877ac */ /* 0x000f220008000a00 */
[----:B------:R-:W-:Y:S01]  /*5950*/  MOV R3, 0x0 ;  /* 0x0000000000037802 */ /* 0x000fe20000000f00 */
[----:B------:R-:W-:Y:S02]  /*5960*/  HFMA2 R12, -RZ, RZ, 0, 5.9604644775390625e-08 ;  /* 0x00000001ff0c7431 */ /* 0x000fe400000001ff */
[----:B------:R-:W-:Y:S02]  /*5970*/  IMAD.MOV.U32 R8, RZ, RZ, 0x192 ;  /* 0x00000192ff087424 */ /* 0x000fe400078e00ff */
[----:B------:R-:W-:Y:S01]  /*5980*/  IMAD.MOV.U32 R13, RZ, RZ, RZ ;  /* 0x000000ffff0d7224 */ /* 0x000fe200078e00ff */
[----:B------:R-:W5:Y:S01]  /*5990*/  LDCU.64 UR6, c[0x4][0x78] ;  /* 0x01000f00ff0677ac */ /* 0x000f620008000a00 */
[----:B-1----:R-:W1:Y:S01]  /*59a0*/  LDC.64 R2, c[0x4][R3] ;  /* 0x0100000003027b82 */ /* 0x002e620000000a00 */
[----:B------:R-:W2:Y:S01]  /*59b0*/  LDCU.64 UR4, c[0x4][0x10] ;  /* 0x01000200ff0477ac */ /* 0x000ea20008000a00 */
[----:B----4-:R-:W-:Y:S01]  /*59c0*/  MOV R5, UR9 ;  /* 0x0000000900057c02 */ /* 0x010fe20008000f00 */
[----:B------:R-:W-:Y:S01]  /*59d0*/  IMAD.U32 R4, RZ, RZ, UR8 ;  /* 0x00000008ff047e24 */ /* 0x000fe2000f8e00ff */
[----:B-----5:R-:W-:Y:S01]  /*59e0*/  MOV R7, UR7 ;  /* 0x0000000700077c02 */ /* 0x020fe20008000f00 */
[----:B------:R-:W-:Y:S01]  /*59f0*/  IMAD.U32 R6, RZ, RZ, UR6 ;  /* 0x00000006ff067e24 */ /* 0x000fe2000f8e00ff */
[----:B--2---:R-:W-:Y:S01]  /*5a00*/  MOV R11, UR5 ;  /* 0x00000005000b7c02 */ /* 0x004fe20008000f00 */
[----:B------:R-:W-:Y:S02]  /*5a10*/  IMAD.U32 R10, RZ, RZ, UR4 ;  /* 0x00000004ff0a7e24 */ /* 0x000fe4000f8e00ff */
[----:B------:R-:W-:Y:S07]  /*5a20*/  LEPC R20, `(.L_x_96) ;  /* 0x000000001014794e */ /* 0x000fee0000000000 */
[----:B-1-3--:R-:W-:Y:S05]  /*5a30*/  CALL.ABS.NOINC R2 ;  /* 0x0000000002007343 */ /* 0x00afea0003c00000 */
.L_x_96:
[----:B------:R-:W-:Y:S05]  /*5a40*/  BSYNC.RECONVERGENT B6 ;  /* 0x0000000000067941 */ /* 0x000fea0003800200 */
.L_x_95:
[-C--:B---3--:R-:W-:Y:S01]  /*5a50*/  F2FP.F16.E5M2.UNPACK_B R83, R148.reuse ;  /* 0x00000094ff53723e */ /* 0x088fe200020004ff */
[----:B------:R-:W-:Y:S05]  /*5a60*/  WARPSYNC.ALL ;  /* 0x0000000000007948 */ /* 0x000fea0003800000 */
[----:B------:R-:W-:Y:S01]  /*5a70*/  R2UR UR4, R80 ;  /* 0x00000000500472ca */ /* 0x000fe200000e0000 */
[--C-:B------:R-:W-:Y:S01]  /*5a80*/  HADD2.F32 R82, -RZ, R83.reuse.H0_H0 ;  /* 0x20000053ff527230 */ /* 0x100fe20000004100 */
[----:B------:R-:W-:Y:S01]  /*5a90*/  F2FP.F16.E5M2.UNPACK_B R85, R148.H1 ;  /* 0x00000094ff55723e */ /* 0x000fe200030004ff */
[----:B------:R-:W-:Y:S01]  /*5aa0*/  HADD2.F32 R83, -RZ, R83.H1_H1 ;  /* 0x30000053ff537230 */ /* 0x000fe20000004100 */
[-C--:B------:R-:W-:Y:S01]  /*5ab0*/  F2FP.F16.E5M2.UNPACK_B R87, R149.reuse ;  /* 0x00000095ff57723e */ /* 0x080fe200020004ff */
[----:B------:R-:W-:Y:S01]  /*5ac0*/  BSSY.RECONVERGENT B0, `(.L_x_97) ;  /* 0x000011d000007945 */ /* 0x000fe20003800200 */
[----:B------:R-:W-:Y:S01]  /*5ad0*/  F2FP.F16.E5M2.UNPACK_B R89, R149.H1 ;  /* 0x00000095ff59723e */ /* 0x000fe200030004ff */
[----:B------:R-:W-:Y:S01]  /*5ae0*/  HADD2.F32 R84, -RZ, R85.H0_H0 ;  /* 0x20000055ff547230 */ /* 0x000fe20000004100 */
[-C--:B------:R-:W-:Y:S01]  /*5af0*/  F2FP.F16.E5M2.UNPACK_B R91, R150.reuse ;  /* 0x00000096ff5b723e */ /* 0x080fe200020004ff */
[----:B------:R-:W-:Y:S01]  /*5b00*/  HADD2.F32 R88, -RZ, R87.H1_H1 ;  /* 0x30000057ff587230 */ /* 0x000fe20000004100 */
[----:B------:R-:W-:Y:S01]  /*5b10*/  F2FP.F16.E5M2.UNPACK_B R93, R150.H1 ;  /* 0x00000096ff5d723e */ /* 0x000fe200030004ff */
[----:B------:R-:W-:Y:S01]  /*5b20*/  HADD2.F32 R86, -RZ, R85.H1_H1 ;  /* 0x30000055ff567230 */ /* 0x000fe20000004100 */
[-C--:B------:R-:W-:Y:S01]  /*5b30*/  F2FP.F16.E5M2.UNPACK_B R95, R151.reuse ;  /* 0x00000097ff5f723e */ /* 0x080fe200020004ff */
[----:B------:R-:W2:Y:S01]  /*5b40*/  LDTM.x64 R4, tmem[UR4] ;  /* 0x00000004000479ee */ /* 0x000ea20008340000 */
[----:B------:R-:W-:Y:S01]  /*5b50*/  F2FP.F16.E5M2.UNPACK_B R97, R151.H1 ;  /* 0x00000097ff61723e */ /* 0x000fe200030004ff */
[----:B------:R-:W-:Y:S01]  /*5b60*/  HADD2.F32 R85, -RZ, R87.H0_H0 ;  /* 0x20000057ff557230 */ /* 0x000fe20000004100 */
[-C--:B------:R-:W-:Y:S01]  /*5b70*/  F2FP.F16.E5M2.UNPACK_B R99, R152.reuse ;  /* 0x00000098ff63723e */ /* 0x080fe200020004ff */
[----:B------:R-:W-:Y:S01]  /*5b80*/  HADD2.F32 R87, -RZ, R89.H0_H0 ;  /* 0x20000059ff577230 */ /* 0x000fe20000004100 */
[----:B------:R-:W-:Y:S01]  /*5b90*/  F2FP.F16.E5M2.UNPACK_B R101, R152.H1 ;  /* 0x00000098ff65723e */ /* 0x000fe200030004ff */
[----:B------:R-:W-:Y:S01]  /*5ba0*/  HADD2.F32 R92, -RZ, R91.H1_H1 ;  /* 0x3000005bff5c7230 */ /* 0x000fe20000004100 */
[----:B------:R-:W-:Y:S01]  /*5bb0*/  ISETP.NE.AND P6, PT, R184, RZ, PT ;  /* 0x000000ffb800720c */ /* 0x000fe20003fc5270 */
[----:B------:R-:W-:Y:S01]  /*5bc0*/  HADD2.F32 R96, -RZ, R95.H1_H1 ;  /* 0x3000005fff607230 */ /* 0x000fe20000004100 */
[----:B------:R-:W-:Y:S01]  /*5bd0*/  SHF.L.U32 R211, R176, 0x4, RZ ;  /* 0x00000004b0d37819 */ /* 0x000fe200000006ff */
[----:B------:R-:W-:Y:S01]  /*5be0*/  HADD2.F32 R100, -RZ, R99.H1_H1 ;  /* 0x30000063ff647230 */ /* 0x000fe20000004100 */
[----:B------:R-:W-:Y:S01]  /*5bf0*/  SHF.L.U32 R219, R175, 0x4, RZ ;  /* 0x00000004afdb7819 */ /* 0x000fe200000006ff */
[----:B------:R-:W-:Y:S01]  /*5c00*/  HADD2.F32 R90, -RZ, R89.H1_H1 ;  /* 0x30000059ff5a7230 */ /* 0x000fe20000004100 */
[C---:B------:R-:W-:Y:S01]  /*5c10*/  IADD3 R204, PT, PT, R190.reuse, R211, RZ ;  /* 0x000000d3becc7210 */ /* 0x040fe20007ffe0ff */
[----:B------:R-:W-:Y:S01]  /*5c20*/  HADD2.F32 R89, -RZ, R91.H0_H0 ;  /* 0x2000005bff597230 */ /* 0x000fe20000004100 */
[----:B------:R-:W-:Y:S01]  /*5c30*/  IADD3 R206, PT, PT, R190, R219, RZ ;  /* 0x000000dbbece7210 */ /* 0x000fe20007ffe0ff */
[--C-:B------:R-:W-:Y:S01]  /*5c40*/  HADD2.F32 R91, -RZ, R93.reuse.H0_H0 ;  /* 0x2000005dff5b7230 */ /* 0x100fe20000004100 */
[----:B------:R-:W-:Y:S01]  /*5c50*/  SHF.L.U32 R217, R188, 0x4, RZ ;  /* 0x00000004bcd97819 */ /* 0x000fe200000006ff */
[----:B------:R-:W-:Y:S01]  /*5c60*/  HADD2.F32 R94, -RZ, R93.H1_H1 ;  /* 0x3000005dff5e7230 */ /* 0x000fe20000004100 */
[-C--:B------:R-:W-:Y:S01]  /*5c70*/  F2FP.F16.E5M2.UNPACK_B R103, R153.reuse ;  /* 0x00000099ff67723e */ /* 0x080fe200020004ff */
[----:B------:R-:W-:Y:S01]  /*5c80*/  HADD2.F32 R93, -RZ, R95.H0_H0 ;  /* 0x2000005fff5d7230 */ /* 0x000fe20000004100 */
[----:B------:R-:W-:Y:S01]  /*5c90*/  IADD3 R205, PT, PT, R217, R204, RZ ;  /* 0x000000ccd9cd7210 */ /* 0x000fe20007ffe0ff */
[----:B------:R-:W-:Y:S01]  /*5ca0*/  HADD2.F32 R95, -RZ, R97.H0_H0 ;  /* 0x20000061ff5f7230 */ /* 0x000fe20000004100 */
[----:B------:R-:W-:Y:S01]  /*5cb0*/  F2FP.F16.E5M2.UNPACK_B R105, R153.H1 ;  /* 0x00000099ff69723e */ /* 0x000fe200030004ff */
[C---:B--2---:R-:W-:Y:S01]  /*5cc0*/  FMUL R0, R78.reuse, R4 ;  /* 0x000000044e007220 */ /* 0x044fe20000400000 */
[C---:B-1----:R-:W-:Y:S01]  /*5cd0*/  FMUL R2, R78.reuse, R5 ;  /* 0x000000054e027220 */ /* 0x042fe20000400000 */
[C---:B------:R-:W-:Y:S01]  /*5ce0*/  FMUL R4, R78.reuse, R8 ;  /* 0x000000084e047220 */ /* 0x040fe20000400000 */
[C---:B------:R-:W-:Y:S01]  /*5cf0*/  FMUL R5, R78.reuse, R9 ;  /* 0x000000094e057220 */ /* 0x040fe20000400000 */
[C---:B------:R-:W-:Y:S01]  /*5d00*/  FFMA R0, R81.reuse, R82, R0 ;  /* 0x0000005251007223 */ /* 0x040fe20000000000 */
[C---:B------:R-:W-:Y:S01]  /*5d10*/  FFMA R2, R81.reuse, R83, R2 ;  /* 0x0000005351027223 */ /* 0x040fe20000000002 */
[C---:B------:R-:W-:Y:S01]  /*5d20*/  FMUL R8, R78.reuse, R12 ;  /* 0x0000000c4e087220 */ /* 0x040fe20000400000 */
[C---:B------:R-:W-:Y:S01]  /*5d30*/  FMUL R9, R78.reuse, R13 ;  /* 0x0000000d4e097220 */ /* 0x040fe20000400000 */
[C---:B------:R-:W-:Y:S01]  /*5d40*/  FMUL R12, R78.reuse, R16 ;  /* 0x000000104e0c7220 */ /* 0x040fe20000400000 */
[C---:B------:R-:W-:Y:S01]  /*5d50*/  FMUL R13, R78.reuse, R17 ;  /* 0x000000114e0d7220 */ /* 0x040fe20000400000 */
[C---:B------:R-:W-:Y:S01]  /*5d60*/  FMUL R16, R78.reuse, R20 ;  /* 0x000000144e107220 */ /* 0x040fe20000400000 */
[C---:B------:R-:W-:Y:S01]  /*5d70*/  FMUL R17, R78.reuse, R21 ;  /* 0x000000154e117220 */ /* 0x040fe20000400000 */
[----:B------:R-:W-:Y:S02]  /*5d80*/  HADD2.F32 R104, -RZ, R103.H1_H1 ;  /* 0x30000067ff687230 */ /* 0x000fe40000004100 */
[C---:B------:R-:W-:Y:S01]  /*5d90*/  FMUL R20, R78.reuse, R24 ;  /* 0x000000184e147220 */ /* 0x040fe20000400000 */
[C---:B------:R-:W-:Y:S01]  /*5da0*/  FMUL R21, R78.reuse, R25 ;  /* 0x000000194e157220 */ /* 0x040fe20000400000 */
[C---:B------:R-:W-:Y:S01]  /*5db0*/  FMUL R24, R78.reuse, R28 ;  /* 0x0000001c4e187220 */ /* 0x040fe20000400000 */
[C---:B------:R-:W-:Y:S01]  /*5dc0*/  FMUL R25, R78.reuse, R29 ;  /* 0x0000001d4e197220 */ /* 0x040fe20000400000 */
[C---:B------:R-:W-:Y:S01]  /*5dd0*/  FMUL R28, R78.reuse, R32 ;  /* 0x000000204e1c7220 */ /* 0x040fe20000400000 */
[C---:B------:R-:W-:Y:S01]  /*5de0*/  FMUL R29, R78.reuse, R33 ;  /* 0x000000214e1d7220 */ /* 0x040fe20000400000 */
[C---:B------:R-:W-:Y:S01]  /*5df0*/  FMUL R32, R78.reuse, R36 ;  /* 0x000000244e207220 */ /* 0x040fe20000400000 */
[----:B------:R-:W-:Y:S01]  /*5e00*/  F2FP.F16.E5M2.UNPACK_B R107, R154 ;  /* 0x0000009aff6b723e */ /* 0x000fe200020004ff */
[C---:B------:R-:W-:Y:S01]  /*5e10*/  FMUL R33, R78.reuse, R37 ;  /* 0x000000254e217220 */ /* 0x040fe20000400000 */
[C---:B------:R-:W-:Y:S01]  /*5e20*/  FMUL R36, R78.reuse, R40 ;  /* 0x000000284e247220 */ /* 0x040fe20000400000 */
[----:B------:R-:W-:Y:S01]  /*5e30*/  F2FP.F16.E5M2.UNPACK_B R109, R154.H1 ;  /* 0x0000009aff6d723e */ /* 0x000fe200030004ff */
[C---:B------:R-:W-:Y:S01]  /*5e40*/  FMUL R37, R78.reuse, R41 ;  /* 0x000000294e257220 */ /* 0x040fe20000400000 */
[----:B------:R-:W-:Y:S02]  /*5e50*/  HADD2.F32 R108, -RZ, R107.H1_H1 ;  /* 0x3000006bff6c7230 */ /* 0x000fe40000004100 */
        /* <DEDUP_REMOVED lines=26> */
[C---:B------:R-:W-:Y:S01]  /*6000*/  FFMA R3, R81.reuse, R84, R3 ;  /* 0x0000005451037223 */ /* 0x040fe20000000003 */
[C---:B------:R-:W-:Y:S01]  /*6010*/  FFMA R7, R81.reuse, R86, R7 ;  /* 0x0000005651077223 */ /* 0x040fe20000000007 */
[----:B------:R-:W-:Y:S01]  /*6020*/  F2FP.F16.E5M2.UNPACK_B R127, R159 ;  /* 0x0000009fff7f723e */ /* 0x000fe200020004ff */
[C---:B------:R-:W-:Y:S01]  /*6030*/  FFMA R4, R81.reuse, R85, R4 ;  /* 0x0000005551047223 */ /* 0x040fe20000000004 */
[C---:B------:R-:W-:Y:S01]  /*6040*/  FFMA R5, R81.reuse, R88, R5 ;  /* 0x0000005851057223 */ /* 0x040fe20000000005 */
[----:B------:R-:W-:Y:S01]  /*6050*/  F2FP.F16.E5M2.UNPACK_B R129, R159.H1 ;  /* 0x0000009fff81723e */ /* 0x000fe200030004ff */
[----:B------:R-:W-:Y:S01]  /*6060*/  FFMA R6, R81, R87, R6 ;  /* 0x0000005751067223 */ /* 0x000fe20000000006 */
[----:B------:R-:W-:Y:S01]  /*6070*/  F2FP.SATFINITE.E5M2.F32.PACK_AB_MERGE_C R185, R7, R3, RZ ;  /* 0x0000000307b9723e */ /* 0x000fe200048060ff */
[----:B------:R-:W-:Y:S02]  /*6080*/  HADD2.F32 R124, -RZ, R123.H1_H1 ;  /* 0x3000007bff7c7230 */ /* 0x000fe40000004100 */
[----:B------:R-:W-:Y:S01]  /*6090*/  FMUL R11, R78, R11 ;  /* 0x0000000b4e0b7220 */ /* 0x000fe20000400000 */
[----:B------:R-:W-:Y:S01]  /*60a0*/  HADD2.F32 R128, -RZ, R127.H1_H1 ;  /* 0x3000007fff807230 */ /* 0x000fe20000004100 */
[----:B------:R-:W-:Y:S01]  /*60b0*/  F2FP.SATFINITE.E5M2.F32.PACK_AB_MERGE_C R184, R2, R0, R185 ;  /* 0x0000000002b8723e */ /* 0x000fe200048060b9 */
[C---:B------:R-:W-:Y:S01]  /*60c0*/  FMUL R10, R78.reuse, R14 ;  /* 0x0000000e4e0a7220 */ /* 0x040fe20000400000 */
[C---:B------:R-:W-:Y:S01]  /*60d0*/  FFMA R11, R81.reuse, R90, R11 ;  /* 0x0000005a510b7223 */ /* 0x040fe2000000000b */
[C---:B------:R-:W-:Y:S01]  /*60e0*/  FFMA R8, R81.reuse, R89, R8 ;  /* 0x0000005951087223 */ /* 0x040fe20000000008 */
[----:B------:R-:W-:Y:S01]  /*60f0*/  FFMA R9, R81, R92, R9 ;  /* 0x0000005c51097223 */ /* 0x000fe20000000009 */
[----:B------:R-:W-:Y:S01]  /*6100*/  F2FP.F16.E5M2.UNPACK_B R131, R160 ;  /* 0x000000a0ff83723e */ /* 0x000fe200020004ff */
[----:B------:R-:W-:Y:S01]  /*6110*/  HADD2.F32 R98, -RZ, R97.H1_H1 ;  /* 0x30000061ff627230 */ /* 0x000fe20000004100 */
[----:B------:R-:W-:Y:S01]  /*6120*/  F2FP.SATFINITE.E5M2.F32.PACK_AB_MERGE_C R186, R11, R6, RZ ;  /* 0x000000060bba723e */ /* 0x000fe200048060ff */
[----:B------:R-:W-:Y:S01]  /*6130*/  FFMA R10, R81, R91, R10 ;  /* 0x0000005b510a7223 */ /* 0x000fe2000000000a */
[----:B------:R-:W-:Y:S02]  /*6140*/  HADD2.F32 R97, -RZ, R99.H0_H0 ;  /* 0x20000063ff617230 */ /* 0x000fe40000004100 */
[C---:B------:R-:W-:Y:S01]  /*6150*/  FMUL R15, R78.reuse, R15 ;  /* 0x0000000f4e0f7220 */ /* 0x040fe20000400000 */
[----:B------:R-:W-:Y:S01]  /*6160*/  F2FP.SATFINITE.E5M2.F32.PACK_AB_MERGE_C R185, R5, R4, R186 ;  /* 0x0000000405b9723e */ /* 0x000fe200048060ba */
[----:B------:R-:W-:Y:S02]  /*6170*/  HADD2.F32 R132, -RZ, R131.H1_H1 ;  /* 0x30000083ff847230 */ /* 0x000fe40000004100 */
[C---:B------:R-:W-:Y:S01]  /*6180*/  FMUL R14, R78.reuse, R18 ;  /* 0x000000124e0e7220 */ /* 0x040fe20000400000 */
[C---:B------:R-:W-:Y:S01]  /*6190*/  FFMA R15, R81.reuse, R94, R15 ;  /* 0x0000005e510f7223 */ /* 0x040fe2000000000f */
[C---:B------:R-:W-:Y:S01]  /*61a0*/  FFMA R12, R81.reuse, R93, R12 ;  /* 0x0000005d510c7223 */ /* 0x040fe2000000000c */
[----:B------:R-:W-:Y:S01]  /*61b0*/  FFMA R13, R81, R96, R13 ;  /* 0x00000060510d7223 */ /* 0x000fe2000000000d */
[----:B------:R-:W-:Y:S01]  /*61c0*/  F2FP.F16.E5M2.UNPACK_B R133, R160.H1 ;  /* 0x000000a0ff85723e */ /* 0x000fe200030004ff */
[--C-:B------:R-:W-:Y:S01]  /*61d0*/  HADD2.F32 R99, -RZ, R101.reuse.H0_H0 ;  /* 0x20000065ff637230 */ /* 0x100fe20000004100 */
[----:B------:R-:W-:Y:S01]  /*61e0*/  F2FP.SATFINITE.E5M2.F32.PACK_AB_MERGE_C R186, R15, R10, RZ ;  /* 0x0000000a0fba723e */ /* 0x000fe200048060ff */
[----:B------:R-:W-:Y:S01]  /*61f0*/  FFMA R14, R81, R95, R14 ;  /* 0x0000005f510e7223 */ /* 0x000fe2000000000e */
[C---:B------:R-:W-:Y:S01]  /*6200*/  FMUL R19, R78.reuse, R19 ;  /* 0x000000134e137220 */ /* 0x040fe20000400000 */
[----:B------:R-:W-:Y:S01]  /*6210*/  HADD2.F32 R102, -RZ, R101.H1_H1 ;  /* 0x30000065ff667230 */ /* 0x000fe20000004100 */
[----:B------:R-:W-:Y:S01]  /*6220*/  F2FP.SATFINITE.E5M2.F32.PACK_AB_MERGE_C R186, R9, R8, R186 ;  /* 0x0000000809ba723e */ /* 0x000fe200048060ba */
[----:B------:R-:W-:Y:S02]  /*6230*/  HADD2.F32 R101, -RZ, R103.H0_H0 ;  /* 0x20000067ff657230 */ /* 0x000fe40000004100 */
[C---:B------:R-:W-:Y:S01]  /*6240*/  FFMA R19, R81.reuse, R98, R19 ;  /* 0x0000006251137223 */ /* 0x040fe20000000013 */
[C---:B------:R-:W-:Y:S01]  /*6250*/  FFMA R16, R81.reuse, R97, R16 ;  /* 0x0000006151107223 */ /* 0x040fe20000000010 */
[----:B------:R-:W-:Y:S01]  /*6260*/  FFMA R17, R81, R100, R17 ;  /* 0x0000006451117223 */ /* 0x000fe20000000011 */
[C---:B------:R-:W-:Y:S01]  /*6270*/  FMUL R18, R78.reuse, R22 ;  /* 0x000000164e127220 */ /* 0x040fe20000400000 */
[----:B------:R-:W-:Y:S01]  /*6280*/  F2FP.F16.E5M2.UNPACK_B R135, R161 ;  /* 0x000000a1ff87723e */ /* 0x000fe200020004ff */
        /* <DEDUP_REMOVED lines=10> */
[----:B------:R1:W-:Y:S01]  /*6330*/  STS.128 [R172+UR49+0x4200], R184 ;  /* 0x004200b8ac007988 */ /* 0x0003e20008000c31 */
[----:B------:R-:W-:Y:S01]  /*6340*/  HADD2.F32 R136, -RZ, R135.H1_H1 ;  /* 0x30000087ff887230 */ /* 0x000fe20000004100 */
[----:B------:R-:W-:Y:S01]  /*6350*/  F2FP.SATFINITE.E5M2.F32.PACK_AB_MERGE_C R196, R23, R18, RZ ;  /* 0x0000001217c4723e */ /* 0x000fe200048060ff */
[C---:B------:R-:W-:Y:S01]  /*6360*/  FMUL R22, R78.reuse, R26 ;  /* 0x0000001a4e167220 */ /* 0x040fe20000400000 */
[C---:B------:R-:W-:Y:S01]  /*6370*/  FMUL R27, R78.reuse, R27 ;  /* 0x0000001b4e1b7220 */ /* 0x040fe20000400000 */
[--C-:B------:R-:W-:Y:S01]  /*6380*/  HADD2.F32 R107, -RZ, R109.reuse.H0_H0 ;  /* 0x2000006dff6b7230 */ /* 0x100fe20000004100 */
[----:B------:R-:W-:Y:S01]  /*6390*/  F2FP.SATFINITE.E5M2.F32.PACK_AB_MERGE_C R196, R17, R16, R196 ;  /* 0x0000001011c4723e */ /* 0x000fe200048060c4 */
[C---:B------:R-:W-:Y:S01]  /*63a0*/  FFMA R22, R81.reuse, R103, R22 ;  /* 0x0000006751167223 */ /* 0x040fe20000000016 */
[C---:B------:R-:W-:Y:S01]  /*63b0*/  FFMA R27, R81.reuse, R106, R27 ;  /* 0x0000006a511b7223 */ /* 0x040fe2000000001b */
[C---:B------:R-:W-:Y:S01]  /*63c0*/  FFMA R24, R81.reuse, R105, R24 ;  /* 0x0000006951187223 */ /* 0x040fe20000000018 */
[----:B------:R-:W-:Y:S01]  /*63d0*/  F2FP.F16.E5M2.UNPACK_B R137, R161.H1 ;  /* 0x000000a1ff89723e */ /* 0x000fe200030004ff */
[----:B------:R-:W-:Y:S02]  /*63e0*/  HADD2.F32 R110, -RZ, R109.H1_H1 ;  /* 0x3000006dff6e7230 */ /* 0x000fe40000004100 */
[----:B------:R-:W-:Y:S01]  /*63f0*/  FFMA R25, R81, R108, R25 ;  /* 0x0000006c51197223 */ /* 0x000fe20000000019 */
[----:B------:R-:W-:Y:S01]  /*6400*/  F2FP.SATFINITE.E5M2.F32.PACK_AB_MERGE_C R197, R27, R22, RZ ;  /* 0x000000161bc5723e */ /* 0x000fe200048060ff */
[----:B------:R-:W-:Y:S02]  /*6410*/  HADD2.F32 R109, -RZ, R111.H0_H0 ;  /* 0x2000006fff6d7230 */ /* 0x000fe40000004100 */
[C---:B------:R-:W-:Y:S01]  /*6420*/  FMUL R26, R78.reuse, R30 ;  /* 0x0000001e4e1a7220 */ /* 0x040fe20000400000 */
[C---:B------:R-:W-:Y:S01]  /*6430*/  FMUL R31, R78.reuse, R31 ;  /* 0x0000001f4e1f7220 */ /* 0x040fe20000400000 */
[--C-:B------:R-:W-:Y:S01]  /*6440*/  HADD2.F32 R111, -RZ, R113.reuse.H0_H0 ;  /* 0x20000071ff6f7230 */ /* 0x100fe20000004100 */
[----:B------:R-:W-:Y:S01]  /*6450*/  F2FP.SATFINITE.E5M2.F32.PACK_AB_MERGE_C R197, R21, R20, R197 ;  /* 0x0000001415c5723e */ /* 0x000fe200048060c5 */
[C---:B------:R-:W-:Y:S01]  /*6460*/  FFMA R26, R81.reuse, R107, R26 ;  /* 0x0000006b511a7223 */ /* 0x040fe2000000001a */
[C---:B------:R-:W-:Y:S01]  /*6470*/  FFMA R31, R81.reuse, R110, R31 ;  /* 0x0000006e511f7223 */ /* 0x040fe2000000001f */
[C---:B------:R-:W-:Y:S01]  /*6480*/  FFMA R28, R81.reuse, R109, R28 ;  /* 0x0000006d511c7223 */ /* 0x040fe2000000001c */
[----:B------:R-:W-:Y:S01]  /*6490*/  F2FP.F16.E5M2.UNPACK_B R139, R162 ;  /* 0x000000a2ff8b723e */ /* 0x000fe200020004ff */
[----:B------:R-:W-:Y:S02]  /*64a0*/  HADD2.F32 R114, -RZ, R113.H1_H1 ;  /* 0x30000071ff727230 */ /* 0x000fe40000004100 */
[----:B------:R-:W-:Y:S01]  /*64b0*/  FFMA R29, R81, R112, R29 ;  /* 0x00000070511d7223 */ /* 0x000fe2000000001d */
[----:B------:R-:W-:Y:S01]  /*64c0*/  F2FP.SATFINITE.E5M2.F32.PACK_AB_MERGE_C R198, R31, R26, RZ ;  /* 0x0000001a1fc6723e */ /* 0x000fe200048060ff */
[----:B------:R-:W-:Y:S02]  /*64d0*/  HADD2.F32 R113, -RZ, R115.H0_H0 ;  /* 0x20000073ff717230 */ /* 0x000fe40000004100 */
[C---:B------:R-:W-:Y:S01]  /*64e0*/  FMUL R30, R78.reuse, R34 ;  /* 0x000000224e1e7220 */ /* 0x040fe20000400000 */
[----:B------:R-:W-:Y:S01]  /*64f0*/  HADD2.F32 R140, -RZ, R139.H1_H1 ;  /* 0x3000008bff8c7230 */ /* 0x000fe20000004100 */
[----:B------:R-:W-:Y:S01]  /*6500*/  F2FP.SATFINITE.E5M2.F32.PACK_AB_MERGE_C R198, R25, R24, R198 ;  /* 0x0000001819c6723e */ /* 0x000fe200048060c6 */
[C---:B------:R-:W-:Y:S01]  /*6510*/  FMUL R35, R78.reuse, R35 ;  /* 0x000000234e237220 */ /* 0x040fe20000400000 */
[--C-:B------:R-:W-:Y:S02]  /*6520*/  HADD2.F32 R115, -RZ, R117.reuse.H0_H0 ;  /* 0x20000075ff737230 */ /* 0x100fe40000004100 */
[C---:B------:R-:W-:Y:S01]  /*6530*/  FFMA R30, R81.reuse, R111, R30 ;  /* 0x0000006f511e7223 */ /* 0x040fe2000000001e */
[----:B------:R-:W-:Y:S02]  /*6540*/  HADD2.F32 R118, -RZ, R117.H1_H1 ;  /* 0x30000075ff767230 */ /* 0x000fe40000004100 */
[C---:B------:R-:W-:Y:S01]  /*6550*/  FFMA R35, R81.reuse, R114, R35 ;  /* 0x0000007251237223 */ /* 0x040fe20000000023 */
[C---:B------:R-:W-:Y:S01]  /*6560*/  FFMA R32, R81.reuse, R113, R32 ;  /* 0x0000007151207223 */ /* 0x040fe20000000020 */
[----:B------:R-:W-:Y:S01]  /*6570*/  F2FP.F16.E5M2.UNPACK_B R141, R162.H1 ;  /* 0x000000a2ff8d723e */ /* 0x000fe200030004ff */
[----:B------:R-:W-:Y:S01]  /*6580*/  FFMA R33, R81, R116, R33 ;  /* 0x0000007451217223 */ /* 0x000fe20000000021 */
[----:B------:R-:W-:Y:S01]  /*6590*/  HADD2.F32 R117, -RZ, R119.H0_H0 ;  /* 0x20000077ff757230 */ /* 0x000fe20000004100 */
        /* <DEDUP_REMOVED lines=9> */
[----:B------:R1:W-:Y:S01]  /*6630*/  STS.128 [R204+0x4010], R196 ;  /* 0x004010c4cc007388 */ /* 0x0003e20000000c00 */
[----:B------:R-:W-:Y:S01]  /*6640*/  FFMA R37, R81, R120, R37 ;  /* 0x0000007851257223 */ /* 0x000fe20000000025 */
[----:B------:R-:W-:Y:S01]  /*6650*/  F2FP.SATFINITE.E5M2.F32.PACK_AB_MERGE_C R200, R39, R34, RZ ;  /* 0x0000002227c8723e */ /* 0x000fe200048060ff */
[----:B------:R-:W-:Y:S02]  /*6660*/  HADD2.F32 R122, -RZ, R121.H1_H1 ;  /* 0x30000079ff7a7230 */ /* 0x000fe40000004100 */
[C---:B------:R-:W-:Y:S01]  /*6670*/  FMUL R38, R78.reuse, R42 ;  /* 0x0000002a4e267220 */ /* 0x040fe20000400000 */
[----:B------:R-:W-:Y:S01]  /*6680*/  HADD2.F32 R121, -RZ, R123.H0_H0 ;  /* 0x2000007bff797230 */ /* 0x000fe20000004100 */
[----:B------:R-:W-:Y:S01]  /*6690*/  F2FP.SATFINITE.E5M2.F32.PACK_AB_MERGE_C R200, R33, R32, R200 ;  /* 0x0000002021c8723e */ /* 0x000fe200048060c8 */
[----:B------:R-:W-:Y:S02]  /*66a0*/  HADD2.F32 R144, -RZ, R143.H1_H1 ;  /* 0x3000008fff907230 */ /* 0x000fe40000004100 */
[C---:B------:R-:W-:Y:S01]  /*66b0*/  FFMA R38, R81.reuse, R119, R38 ;  /* 0x0000007751267223 */ /* 0x040fe20000000026 */
[C---:B------:R-:W-:Y:S01]  /*66c0*/  FMUL R43, R78.reuse, R43 ;  /* 0x0000002b4e2b7220 */ /* 0x040fe20000400000 */
[--C-:B------:R-:W-:Y:S02]  /*66d0*/  HADD2.F32 R123, -RZ, R125.reuse.H0_H0 ;  /* 0x2000007dff7b7230 */ /* 0x100fe40000004100 */
[C---:B------:R-:W-:Y:S01]  /*66e0*/  FMUL R42, R78.reuse, R46 ;  /* 0x0000002e4e2a7220 */ /* 0x040fe20000400000 */
[----:B------:R-:W-:Y:S02]  /*66f0*/  HADD2.F32 R126, -RZ, R125.H1_H1 ;  /* 0x3000007dff7e7230 */ /* 0x000fe40000004100 */
[C---:B------:R-:W-:Y:S01]  /*6700*/  FFMA R43, R81.reuse, R122, R43 ;  /* 0x0000007a512b7223 */ /* 0x040fe2000000002b */
[----:B------:R-:W-:Y:S01]  /*6710*/  F2FP.F16.E5M2.UNPACK_B R145, R163.H1 ;  /* 0x000000a3ff91723e */ /* 0x000fe200030004ff */
[C---:B------:R-:W-:Y:S01]  /*6720*/  FFMA R40, R81.reuse, R121, R40 ;  /* 0x0000007951287223 */ /* 0x040fe20000000028 */
[----:B------:R-:W-:Y:S01]  /*6730*/  FFMA R41, R81, R124, R41 ;  /* 0x0000007c51297223 */ /* 0x000fe20000000029 */
[----:B------:R-:W-:Y:S01]  /*6740*/  ISETP.NE.AND P0, PT, R193, RZ, PT ;  /* 0x000000ffc100720c */ /* 0x000fe20003f05270 */
[----:B------:R-:W-:Y:S01]  /*6750*/  HADD2.F32 R125, -RZ, R127.H0_H0 ;  /* 0x2000007fff7d7230 */ /* 0x000fe20000004100 */
[----:B------:R-:W-:Y:S01]  /*6760*/  F2FP.SATFINITE.E5M2.F32.PACK_AB_MERGE_C R201, R43, R38, RZ ;  /* 0x000000262bc9723e */ /* 0x000fe200048060ff */
[----:B------:R-:W-:Y:S01]  /*6770*/  FFMA R42, R81, R123, R42 ;  /* 0x0000007b512a7223 */ /* 0x000fe2000000002a */
[C---:B------:R-:W-:Y:S01]  /*6780*/  FMUL R47, R78.reuse, R47 ;  /* 0x0000002f4e2f7220 */ /* 0x040fe20000400000 */
[--C-:B------:R-:W-:Y:S01]  /*6790*/  HADD2.F32 R127, -RZ, R129.reuse.H0_H0 ;  /* 0x20000081ff7f7230 */ /* 0x100fe20000004100 */
[----:B------:R-:W-:Y:S01]  /*67a0*/  F2FP.SATFINITE.E5M2.F32.PACK_AB_MERGE_C R201, R37, R36, R201 ;  /* 0x0000002425c9723e */ /* 0x000fe200048060c9 */
[----:B------:R-:W-:Y:S02]  /*67b0*/  HADD2.F32 R130, -RZ, R129.H1_H1 ;  /* 0x30000081ff827230 */ /* 0x000fe40000004100 */
[C---:B------:R-:W-:Y:S01]  /*67c0*/  FFMA R47, R81.reuse, R126, R47 ;  /* 0x0000007e512f7223 */ /* 0x040fe2000000002f */
[C---:B------:R-:W-:Y:S01]  /*67d0*/  FFMA R44, R81.reuse, R125, R44 ;  /* 0x0000007d512c7223 */ /* 0x040fe2000000002c */
[C---:B------:R-:W-:Y:S01]  /*67e0*/  FFMA R45, R81.reuse, R128, R45 ;  /* 0x00000080512d7223 */ /* 0x040fe2000000002d */
[----:B------:R-:W-:Y:S02]  /*67f0*/  HADD2.F32 R129, -RZ, R131.H0_H0 ;  /* 0x20000083ff817230 */ /* 0x000fe40000004100 */
[C---:B------:R-:W-:Y:S01]  /*6800*/  FMUL R46, R78.reuse, R50 ;  /* 0x000000324e2e7220 */ /* 0x040fe20000400000 */
[C---:B------:R-:W-:Y:S01]  /*6810*/  FMUL R51, R78.reuse, R51 ;  /* 0x000000334e337220 */ /* 0x040fe20000400000 */
[--C-:B------:R-:W-:Y:S02]  /*6820*/  HADD2.F32 R131, -RZ, R133.reuse.H0_H0 ;  /* 0x20000085ff837230 */ /* 0x100fe40000004100 */
[C---:B------:R-:W-:Y:S01]  /*6830*/  FMUL R50, R78.reuse, R54 ;  /* 0x000000364e327220 */ /* 0x040fe20000400000 */
[C---:B------:R-:W-:Y:S01]  /*6840*/  FFMA R46, R81.reuse, R127, R46 ;  /* 0x0000007f512e7223 */ /* 0x040fe2000000002e */
[----:B------:R-:W-:Y:S02]  /*6850*/  HADD2.F32 R134, -RZ, R133.H1_H1 ;  /* 0x30000085ff867230 */ /* 0x000fe40000004100 */
[C---:B------:R-:W-:Y:S01]  /*6860*/  FFMA R51, R81.reuse, R130, R51 ;  /* 0x0000008251337223 */ /* 0x040fe20000000033 */
[----:B------:R-:W-:Y:S02]  /*6870*/  HADD2.F32 R133, -RZ, R135.H0_H0 ;  /* 0x20000087ff857230 */ /* 0x000fe40000004100 */
[C---:B------:R-:W-:Y:S01]  /*6880*/  FMUL R55, R78.reuse, R55 ;  /* 0x000000374e377220 */ /* 0x040fe20000400000 */
[C---:B------:R-:W-:Y:S01]  /*6890*/  FFMA R48, R81.reuse, R129, R48 ;  /* 0x0000008151307223 */ /* 0x040fe20000000030 */
[C---:B------:R-:W-:Y:S01]  /*68a0*/  FFMA R49, R81.reuse, R132, R49 ;  /* 0x0000008451317223 */ /* 0x040fe20000000031 */
[--C-:B------:R-:W-:Y:S02]  /*68b0*/  HADD2.F32 R135, -RZ, R137.reuse.H0_H0 ;  /* 0x20000089ff877230 */ /* 0x100fe40000004100 */
[C---:B------:R-:W-:Y:S01]  /*68c0*/  FFMA R50, R81.reuse, R131, R50 ;  /* 0x0000008351327223 */ /* 0x040fe20000000032 */
[----:B------:R-:W-:Y:S02]  /*68d0*/  HADD2.F32 R138, -RZ, R137.H1_H1 ;  /* 0x30000089ff8a7230 */ /* 0x000fe40000004100 */
[C---:B------:R-:W-:Y:S01]  /*68e0*/  FMUL R54, R78.reuse, R58 ;  /* 0x0000003a4e367220 */ /* 0x040fe20000400000 */
[----:B------:R-:W-:Y:S02]  /*68f0*/  HADD2.F32 R137, -RZ, R139.H0_H0 ;  /* 0x2000008bff897230 */ /* 0x000fe40000004100 */
[C---:B------:R-:W-:Y:S01]  /*6900*/  FFMA R55, R81.reuse, R134, R55 ;  /* 0x0000008651377223 */ /* 0x040fe20000000037 */
        /* <DEDUP_REMOVED lines=16> */
[----:B------:R-:W-:Y:S01]  /*6a10*/  FFMA R63, R81, R142, R63 ;  /* 0x0000008e513f7223 */ /* 0x000fe2000000003f */
[----:B------:R-:W-:Y:S01]  /*6a20*/  FMUL R67, R78, R67 ;  /* 0x000000434e437220 */ /* 0x000fe20000400000 */
[----:B------:R-:W-:Y:S01]  /*6a30*/  F2FP.SATFINITE.E5M2.F32.PACK_AB_MERGE_C R202, R47, R42, RZ ;  /* 0x0000002a2fca723e */ /* 0x000fe200048060ff */
[----:B------:R-:W-:Y:S01]  /*6a40*/  FFMA R60, R81, R141, R60 ;  /* 0x0000008d513c7223 */ /* 0x000fe2000000003c */
[----:B------:R-:W-:Y:S01]  /*6a50*/  F2FP.SATFINITE.E5M2.F32.PACK_AB_MERGE_C R203, R51, R46, RZ ;  /* 0x0000002e33cb723e */ /* 0x000fe200048060ff */
[C---:B------:R-:W-:Y:S01]  /*6a60*/  FFMA R61, R81.reuse, R144, R61 ;  /* 0x00000090513d7223 */ /* 0x040fe2000000003d */
[C---:B------:R-:W-:Y:S01]  /*6a70*/  FFMA R62, R81.reuse, R143, R62 ;  /* 0x0000008f513e7223 */ /* 0x040fe2000000003e */
[----:B------:R-:W-:Y:S01]  /*6a80*/  FFMA R67, R81, R146, R67 ;  /* 0x0000009251437223 */ /* 0x000fe20000000043 */
[----:B------:R-:W-:Y:S02]  /*6a90*/  F2FP.SATFINITE.E5M2.F32.PACK_AB_MERGE_C R202, R41, R40, R202 ;  /* 0x0000002829ca723e */ /* 0x000fe400048060ca */
[----:B------:R-:W-:Y:S02]  /*6aa0*/  F2FP.SATFINITE.E5M2.F32.PACK_AB_MERGE_C R203, R45, R44, R203 ;  /* 0x0000002c2dcb723e */ /* 0x000fe400048060cb */
[----:B------:R-:W-:Y:S02]  /*6ab0*/  F2FP.SATFINITE.E5M2.F32.PACK_AB_MERGE_C R212, R55, R50, RZ ;  /* 0x0000003237d4723e */ /* 0x000fe400048060ff */
[----:B------:R-:W-:Y:S01]  /*6ac0*/  F2FP.SATFINITE.E5M2.F32.PACK_AB_MERGE_C R213, R59, R54, RZ ;  /* 0x000000363bd5723e */ /* 0x000fe200048060ff */
[----:B------:R1:W-:Y:S01]  /*6ad0*/  STS.128 [R206+0x4020], R200 ;  /* 0x004020c8ce007388 */ /* 0x0003e20000000c00 */
[----:B------:R-:W-:Y:S02]  /*6ae0*/  F2FP.SATFINITE.E5M2.F32.PACK_AB_MERGE_C R214, R63, R58, RZ ;  /* 0x0000003a3fd6723e */ /* 0x000fe400048060ff */
[----:B------:R-:W-:Y:S02]  /*6af0*/  F2FP.SATFINITE.E5M2.F32.PACK_AB_MERGE_C R215, R67, R62, RZ ;  /* 0x0000003e43d7723e */ /* 0x000fe400048060ff */
[----:B------:R-:W-:Y:S02]  /*6b00*/  F2FP.SATFINITE.E5M2.F32.PACK_AB_MERGE_C R212, R49, R48, R212 ;  /* 0x0000003031d4723e */ /* 0x000fe400048060d4 */
[----:B------:R-:W-:Y:S02]  /*6b10*/  F2FP.SATFINITE.E5M2.F32.PACK_AB_MERGE_C R213, R53, R52, R213 ;  /* 0x0000003435d5723e */ /* 0x000fe400048060d5 */
[----:B------:R-:W-:Y:S02]  /*6b20*/  F2FP.SATFINITE.E5M2.F32.PACK_AB_MERGE_C R214, R57, R56, R214 ;  /* 0x0000003839d6723e */ /* 0x000fe400048060d6 */
[----:B------:R-:W-:Y:S02]  /*6b30*/  F2FP.SATFINITE.E5M2.F32.PACK_AB_MERGE_C R215, R61, R60, R215 ;  /* 0x0000003c3dd7723e */ /* 0x000fe400048060d7 */
[----:B------:R-:W-:Y:S02]  /*6b40*/  LEA R210, R181, UR49, 0x3 ;  /* 0x00000031b5d27c11 */ /* 0x000fe4000f8e18ff */
[----:B------:R-:W-:Y:S01]  /*6b50*/  @P6 SHF.L.U32 R221, R180, 0x1f, RZ ;  /* 0x0000001fb4dd6819 */ /* 0x000fe200000006ff */
[----:B------:R1:W-:Y:S01]  /*6b60*/  STS.128 [R205+0x4010], R212 ;  /* 0x004010d4cd007388 */ /* 0x0003e20000000c00 */
[----:B------:R-:W-:Y:S01]  /*6b70*/  @!PT LDS RZ, [RZ] ;  /* 0x00000000fffff984 */ /* 0x000fe20000000800 */
[----:B------:R-:W-:Y:S01]  /*6b80*/  @!PT LDS RZ, [RZ] ;  /* 0x00000000fffff984 */ /* 0x000fe20000000800 */
[----:B------:R-:W-:Y:S01]  /*6b90*/  @!PT LDS RZ, [RZ] ;  /* 0x00000000fffff984 */ /* 0x000fe20000000800 */
[----:B------:R-:W-:Y:S01]  /*6ba0*/  @!PT LDS RZ, [RZ] ;  /* 0x00000000fffff984 */ /* 0x000fe20000000800 */
[----:B------:R2:W-:Y:S07]  /*6bb0*/  MEMBAR.ALL.CTA ;  /* 0x0000000000007992 */ /* 0x0005ee0000008000 */
[----:B--2---:R-:W2:Y:S02]  /*6bc0*/  FENCE.VIEW.ASYNC.S ;  /* 0x00000000000073c6 */ /* 0x004ea40000000000 */
[----:B--2---:R-:W-:Y:S06]  /*6bd0*/  BAR.SYNC.DEFER_BLOCKING 0x1, 0x80 ;  /* 0x0042000000007b1d */ /* 0x004fec0000010000 */
[----:B------:R-:W-:Y:S05]  /*6be0*/  @P0 BRA `(.L_x_98) ;  /* 0x0000000000280947 */ /* 0x000fea0003800000 */
[----:B------:R-:W-:Y:S02]  /*6bf0*/  UIADD3 UR4, UPT, UPT, UR49, 0x4200, URZ ;  /* 0x0000420031047890 */ /* 0x000fe4000fffe0ff */
[----:B------:R-:W-:Y:S01]  /*6c00*/  UIADD3 UR6, UP0, UPT, UR52, 0x680, URZ ;  /* 0x0000068034067890 */ /* 0x000fe2000ff1e0ff */
[----:B------:R-:W-:Y:S03]  /*6c10*/  UMOV UR43, UR36 ;  /* 0x00000024002b7c82 */ /* 0x000fe60008000000 */
[----:B------:R-:W-:Y:S01]  /*6c20*/  MOV R192, UR4 ;  /* 0x0000000400c07c02 */ /* 0x000fe20008000f00 */
[----:B------:R-:W-:Y:S03]  /*6c30*/  UIADD3.X UR7, UPT, UPT, URZ, UR53, URZ, UP0, !UPT ;  /* 0x00000035ff077290 */ /* 0x000fe600087fe4ff */
[----:B------:R-:W-:Y:S11]  /*6c40*/  R2UR UR40, R192 ;  /* 0x00000000c02872ca */ /* 0x000ff600000e0000 */
[----:B------:R-:W-:Y:S02]  /*6c50*/  @!UPT UIADD3 URZ, UPT, UPT, URZ, URZ, URZ ;  /* 0x000000fffffff290 */ /* 0x000fe4000fffe0ff */
[----:B------:R2:W-:Y:S01]  /*6c60*/  UTMASTG.3D [UR40], [UR6] ;  /* 0x00000028060073b5 */ /* 0x0005e20008010000 */
[----:B------:R0:W-:Y:S01]  /*6c70*/  UTMACMDFLUSH ;  /* 0x00000000000079b7 */ /* 0x0001e20000000000 */
[----:B--2---:R-:W-:Y:S04]  /*6c80*/  DEPBAR.LE SB0, 0x1 ;  /* 0x000080400000791a */ /* 0x004fe80000000000 */
.L_x_98:
[----:B------:R-:W-:Y:S05]  /*6c90*/  BSYNC.RECONVERGENT B0 ;  /* 0x0000000000007941 */ /* 0x000fea0003800200 */
.L_x_97:
[----:B------:R-:W-:Y:S06]  /*6ca0*/  BAR.SYNC.DEFER_BLOCKING 0x1, 0x80 ;  /* 0x0042000000007b1d */ /* 0x000fec0000010000 */
[----:B------:R-:W2:Y:S01]  /*6cb0*/  @P6 SYNCS.PHASECHK.TRANS64.TRYWAIT P0, [R210+URZ+0x60], R221 ;  /* 0x000060ddd20065a7 */ /* 0x000ea200080011ff */
[----:B------:R-:W-:Y:S01]  /*6cc0*/  BSSY B1, `(.L_x_99) ;  /* 0x0000023000017945 */ /* 0x000fe20003800000 */
[----:B--2---:R-:W-:Y:S03]  /*6cd0*/  @P6 SEL R208, RZ, 0x1, !P0 ;  /* 0x00000001ffd06807 */ /* 0x004fe60004000000 */
[----:B------:R-:W-:Y:S05]  /*6ce0*/  @!P6 BRA `(.L_x_100) ;  /* 0x000000000080e947 */ /* 0x000fea0003800000 */
[----:B------:R-:W-:Y:S01]  /*6cf0*/  ISETP.NE.AND P1, PT, R209, RZ, PT ;  /* 0x000000ffd100720c */ /* 0x000fe20003f25270 */
[----:B------:R-:W-:Y:S01]  /*6d00*/  BSSY B0, `(.L_x_101) ;  /* 0x000000a000007945 */ /* 0x000fe20003800000 */
[----:B------:R-:W-:Y:S11]  /*6d10*/  ISETP.NE.AND P0, PT, R208, RZ, PT ;  /* 0x000000ffd000720c */ /* 0x000ff60003f05270 */
[----:B------:R-:W-:Y:S04]  /*6d20*/  @P1 IMAD R0, R181, 0x2000, R190 ;  /* 0x00002000b5001824 */ /* 0x000fe800078e02be */
[C---:B------:R-:W-:Y:S01]  /*6d30*/  @P1 IMAD.IADD R2, R0.reuse, 0x1, R211 ;  /* 0x0000000100021824 */ /* 0x040fe200078e02d3 */
[----:B------:R-:W-:Y:S03]  /*6d40*/  @P1 IADD3 R219, PT, PT, R0, R219, RZ ;  /* 0x000000db00db1210 */ /* 0x000fe60007ffe0ff */
[----:B------:R-:W-:Y:S01]  /*6d50*/  @P1 IMAD.IADD R217, R217, 0x1, R2 ;  /* 0x00000001d9d91824 */ /* 0x000fe200078e0202 */
[----:B------:R-:W-:Y:S06]  /*6d60*/  @P0 BRA `(.L_x_102) ;  /* 0x00000000000c0947 */ /* 0x000fec0003800000 */
[----:B------:R-:W-:Y:S04]  /*6d70*/  SHF.L.U32 R3, R180, 0x1f, RZ ;  /* 0x0000001fb4037819 */ /* 0x000fe800000006ff */
[----:B------:R-:W2:Y:S02]  /*6d80*/  SYNCS.PHASECHK.TRANS64.TRYWAIT P0, [R210+URZ+0x60], R3 ;  /* 0x00006003d20075a7 */ /* 0x000ea400080011ff */
[----:B--2---:R-:W-:Y:S05]  /*6d90*/  @!P0 BRA `(.L_x_103) ;  /* 0x0000001c00e88947 */ /* 0x004fea0003800000 */
.L_x_102:
[----:B------:R-:W-:Y:S05]  /*6da0*/  BSYNC B0 ;  /* 0x0000000000007941 */ /* 0x000fea0003800000 */
.L_x_101:
[----:B------:R-:W-:Y:S01]  /*6db0*/  ISETP.NE.AND P0, PT, R209, RZ, PT ;  /* 0x000000ffd100720c */ /* 0x000fe20003f05270 */
[----:B--2---:R-:W-:Y:S02]  /*6dc0*/  VIADD R210, R210, 0x70 ;  /* 0x00000070d2d27836 */ /* 0x004fe40000000000 */
[----:B------:R-:W-:Y:S02]  /*6dd0*/  IMAD.U32 R3, RZ, RZ, UR37 ;  /* 0x00000025ff037e24 */ /* 0x000fe4000f8e00ff */
[----:B------:R-:W-:Y:S03]  /*6de0*/  VIADD R181, R181, 0x1 ;  /* 0x00000001b5b57836 */ /* 0x000fe60000000000 */
[----:B------:R-:W-:Y:S05]  /*6df0*/  PRMT R3, R3, 0x654, R210 ;  /* 0x0000065403037816 */ /* 0x000fea00000000d2 */
[----:B------:R2:W3:Y:S04]  /*6e00*/  @P0 LDS.128 R148, [R0] ;  /* 0x0000000000940984 */ /* 0x0004e80000000c00 */
[----:B------:R2:W4:Y:S04]  /*6e10*/  @P0 LDS.128 R152, [R2+0x10] ;  /* 0x0000100002980984 */ /* 0x0005280000000c00 */
        /* <DEDUP_REMOVED lines=9> */
[----:B------:R-:W-:Y:S01]  /*6eb0*/  SEL R181, R181, RZ, P0 ;  /* 0x000000ffb5b57207 */ /* 0x000fe20000000000 */
[----:B-----5:R5:W-:Y:S02]  /*6ec0*/  SYNCS.ARRIVE.TRANS64.RED.A1T0 RZ, [R3+URZ], RZ ;  /* 0x000000ff03ff79a7 */ /* 0x020be400081004ff */
[----:B-----5:R-:W-:Y:S04]  /*6ed0*/  SEL R3, RZ, 0x1, P0 ;  /* 0x00000001ff037807 */ /* 0x020fe80000000000 */
[----:B--234-:R-:W-:Y:S02]  /*6ee0*/  LOP3.LUT R180, R180, R3, RZ, 0x3c, !PT ;  /* 0x00000003b4b47212 */ /* 0x01cfe400078e3cff */
.L_x_100:
[----:B------:R-:W-:Y:S05]  /*6ef0*/  BSYNC B1 ;  /* 0x0000000000017941 */ /* 0x000fea0003800000 */
.L_x_99:
[----:B------:R-:W-:Y:S05]  /*6f00*/  VIADD R0, R80, 0x40 ;  /* 0x0000004050007836 */ /* 0x000fea0000000000 */
[----:B------:R-:W-:Y:S04]  /*6f10*/  SHF.R.U32.HI R0, RZ, 0x15, R0 ;  /* 0x00000015ff007819 */ /* 0x000fe80000011600 */
[----:B------:R-:W-:Y:S11]  /*6f20*/  LOP3.LUT P0, RZ, R0, 0x3, R173, 0x48, !PT ;  /* 0x0000000300ff7812 */ /* 0x000ff600078048ad */
[----:B------:R-:W-:Y:S02]  /*6f30*/  @!UPT UIADD3 URZ, UPT, UPT, URZ, URZ, URZ ;  /* 0x000000fffffff290 */ /* 0x000fe4000fffe0ff */
[----:B------:R-:W-:Y:S05]  /*6f40*/  @!P0 BRA `(.L_x_104) ;  /* 0x0000000000408947 */ /* 0x000fea0003800000 */
[----:B------:R-:W2:Y:S01]  /*6f50*/  LDCU.64 UR8, c[0x4][0x70] ;  /* 0x01000e00ff0877ac */ /* 0x000ea20008000a00 */
[----:B------:R-:W-:Y:S01]  /*6f60*/  MOV R3, 0x0 ;  /* 0x0000000000037802 */ /* 0x000fe20000000f00 */
[----:B------:R-:W-:Y:S02]  /*6f70*/  HFMA2 R12, -RZ, RZ, 0, 5.9604644775390625e-08 ;  /* 0x00000001ff0c7431 */ /* 0x000fe400000001ff */
[----:B------:R-:W-:Y:S02]  /*6f80*/  IMAD.MOV.U32 R8, RZ, RZ, 0x192 ;  /* 0x00000192ff087424 */ /* 0x000fe400078e00ff */
[----:B------:R-:W-:Y:S01]  /*6f90*/  IMAD.MOV.U32 R13, RZ, RZ, RZ ;  /* 0x000000ffff0d7224 */ /* 0x000fe200078e00ff */
[----:B------:R-:W3:Y:S01]  /*6fa0*/  LDCU.64 UR6, c[0x4][0x78] ;  /* 0x01000f00ff0677ac */ /* 0x000ee20008000a00 */
[----:B------:R-:W4:Y:S01]  /*6fb0*/  LDC.64 R2, c[0x4][R3] ;  /* 0x0100000003027b82 */ /* 0x000f220000000a00 */
[----:B------:R-:W5:Y:S01]  /*6fc0*/  LDCU.64 UR4, c[0x4][0x10] ;  /* 0x01000200ff0477ac */ /* 0x000f620008000a00 */
[----:B--2---:R-:W-:Y:S01]  /*6fd0*/  MOV R5, UR9 ;  /* 0x0000000900057c02 */ /* 0x004fe20008000f00 */
[----:B------:R-:W-:Y:S01]  /*6fe0*/  IMAD.U32 R4, RZ, RZ, UR8 ;  /* 0x00000008ff047e24 */ /* 0x000fe2000f8e00ff */
[----:B---3--:R-:W-:Y:S01]  /*6ff0*/  MOV R7, UR7 ;  /* 0x0000000700077c02 */ /* 0x008fe20008000f00 */
[----:B------:R-:W-:Y:S01]  /*7000*/  IMAD.U32 R6, RZ, RZ, UR6 ;  /* 0x00000006ff067e24 */ /* 0x000fe2000f8e00ff */
[----:B-----5:R-:W-:Y:S01]  /*7010*/  MOV R11, UR5 ;  /* 0x00000005000b7c02 */ /* 0x020fe20008000f00 */
[----:B------:R-:W-:Y:S02]  /*7020*/  IMAD.U32 R10, RZ, RZ, UR4 ;  /* 0x00000004ff0a7e24 */ /* 0x000fe4000f8e00ff */
[----:B------:R-:W-:Y:S07]  /*7030*/  LEPC R20, `(.L_x_104) ;  /* 0x000000001014794e */ /* 0x000fee0000000000 */
[----:B-1--4-:R-:W-:Y:S05]  /*7040*/  CALL.ABS.NOINC R2 ;  /* 0x0000000002007343 */ /* 0x012fea0003c00000 */
.L_x_104:
[----:B------:R-:W-:Y:S01]  /*7050*/  ISETP.NE.AND P0, PT, R193, RZ, PT ;  /* 0x000000ffc100720c */ /* 0x000fe20003f05270 */
[----:B------:R-:W-:Y:S05]  /*7060*/  WARPSYNC.ALL ;  /* 0x0000000000007948 */ /* 0x000fea0003800000 */
[----:B------:R-:W-:Y:S01]  /*7070*/  R2UR UR4, R80 ;  /* 0x00000000500472ca */ /* 0x000fe200000e0000 */
[----:B------:R-:W-:Y:S01]  /*7080*/  BSSY.RECONVERGENT B0, `(.L_x_105) ;  /* 0x000011d000007945 */ /* 0x000fe20003800200 */
[----:B------:R-:W-:Y:S02]  /*7090*/  F2FP.F16.E5M2.UNPACK_B R11, R149 ;  /* 0x00000095ff0b723e */ /* 0x000fe400020004ff */
[----:B------:R-:W-:Y:S02]  /*70a0*/  F2FP.F16.E5M2.UNPACK_B R10, R150 ;  /* 0x00000096ff0a723e */ /* 0x000fe400020004ff */
[----:B------:R-:W-:Y:S01]  /*70b0*/  F2FP.F16.E5M2.UNPACK_B R9, R151 ;  /* 0x00000097ff09723e */ /* 0x000fe200020004ff */
[--C-:B------:R-:W-:Y:S01]  /*70c0*/  HADD2.F32 R83, -RZ, R11.reuse.H0_H0 ;  /* 0x2000000bff537230 */ /* 0x100fe20000004100 */
[----:B------:R-:W-:Y:S01]  /*70d0*/  F2FP.F16.E5M2.UNPACK_B R8, R152 ;  /* 0x00000098ff08723e */ /* 0x000fe200020004ff */
[----:B------:R-:W-:Y:S01]  /*70e0*/  HADD2.F32 R84, -RZ, R11.H1_H1 ;  /* 0x3000000bff547230 */ /* 0x000fe20000004100 */
[----:B------:R-:W-:Y:S01]  /*70f0*/  F2FP.F16.E5M2.UNPACK_B R7, R153 ;  /* 0x00000099ff07723e */ /* 0x000fe200020004ff */
[--C-:B------:R-:W-:Y:S01]  /*7100*/  HADD2.F32 R87, -RZ, R10.reuse.H0_H0 ;  /* 0x2000000aff577230 */ /* 0x100fe20000004100 */
[----:B------:R-:W-:Y:S01]  /*7110*/  F2FP.F16.E5M2.UNPACK_B R6, R154 ;  /* 0x0000009aff06723e */ /* 0x000fe200020004ff */
[----:B------:R-:W-:Y:S01]  /*7120*/  HADD2.F32 R88, -RZ, R10.H1_H1 ;  /* 0x3000000aff587230 */ /* 0x000fe20000004100 */
[----:B------:R-:W-:Y:S01]  /*7130*/  F2FP.F16.E5M2.UNPACK_B R5, R155 ;  /* 0x0000009bff05723e */ /* 0x000fe200020004ff */
[--C-:B------:R-:W-:Y:S01]  /*7140*/  HADD2.F32 R91, -RZ, R9.reuse.H0_H0 ;  /* 0x20000009ff5b7230 */ /* 0x100fe20000004100 */
[----:B-1----:R-:W-:Y:S01]  /*7150*/  F2FP.F16.E5M2.UNPACK_B R4, R156 ;  /* 0x0000009cff04723e */ /* 0x002fe200020004ff */
[----:B------:R-:W-:Y:S01]  /*7160*/  HADD2.F32 R92, -RZ, R9.H1_H1 ;  /* 0x30000009ff5c7230 */ /* 0x000fe20000004100 */
[-C--:B------:R-:W-:Y:S01]  /*7170*/  F2FP.F16.E5M2.UNPACK_B R2, R148.reuse ;  /* 0x00000094ff02723e */ /* 0x080fe200020004ff */
[--C-:B------:R-:W-:Y:S01]  /*7180*/  HADD2.F32 R95, -RZ, R8.reuse.H0_H0 ;  /* 0x20000008ff5f7230 */ /* 0x100fe20000004100 */
[----:B------:R-:W-:Y:S01]  /*7190*/  F2FP.F16.E5M2.UNPACK_B R148, R148.H1 ;  /* 0x00000094ff94723e */ /* 0x000fe200030004ff */
[----:B------:R-:W-:Y:S01]  /*71a0*/  HADD2.F32 R97, -RZ, R8.H1_H1 ;  /* 0x30000008ff617230 */ /* 0x000fe20000004100 */
[----:B------:R-:W-:Y:S01]  /*71b0*/  F2FP.F16.E5M2.UNPACK_B R149, R149.H1 ;  /* 0x00000095ff95723e */ /* 0x000fe200030004ff */
[--C-:B------:R-:W-:Y:S01]  /*71c0*/  HADD2.F32 R98, -RZ, R7.reuse.H0_H0 ;  /* 0x20000007ff627230 */ /* 0x100fe20000004100 */
[----:B------:R-:W-:Y:S01]  /*71d0*/  F2FP.F16.E5M2.UNPACK_B R150, R150.H1 ;  /* 0x00000096ff96723e */ /* 0x000fe200030004ff */
[----:B------:R-:W-:Y:S01]  /*71e0*/  HADD2.F32 R101, -RZ, R7.H1_H1 ;  /* 0x30000007ff657230 */ /* 0x000fe20000004100 */
[----:B------:R-:W-:Y:S01]  /*71f0*/  F2FP.F16.E5M2.UNPACK_B R151, R151.H1 ;  /* 0x00000097ff97723e */ /* 0x000fe200030004ff */
[--C-:B------:R-:W-:Y:S01]  /*7200*/  HADD2.F32 R102, -RZ, R6.reuse.H0_H0 ;  /* 0x20000006ff667230 */ /* 0x100fe20000004100 */
[----:B------:R-:W-:Y:S01]  /*7210*/  F2FP.F16.E5M2.UNPACK_B R138, R163 ;  /* 0x000000a3ff8a723e */ /* 0x000fe200020004ff */
[----:B------:R-:W-:Y:S01]  /*7220*/  HADD2.F32 R105, -RZ, R6.H1_H1 ;  /* 0x30000006ff697230 */ /* 0x000fe20000004100 */
[----:B------:R-:W-:Y:S01]  /*7230*/  R2UR UR5, R207 ;  /* 0x00000000cf0572ca */ /* 0x000fe200000e0000 */
        /* <DEDUP_REMOVED lines=8> */
[----:B------:R-:W1:Y:S01]  /*72c0*/  LDTM.x64 R4, tmem[UR4+0x40] ;  /* 0x00004004000479ee */ /* 0x000e620008340000 */
[--C-:B------:R-:W-:Y:S01]  /*72d0*/  HADD2.F32 R0, -RZ, R2.reuse.H0_H0 ;  /* 0x20000002ff007230 */ /* 0x100fe20000004100 */
[----:B------:R-:W-:Y:S01]  /*72e0*/  NOP ;  /* 0x0000000000007918 */ /* 0x000fe20000000000 */
[----:B------:R-:W-:Y:S01]  /*72f0*/  HADD2.F32 R2, -RZ, R2.H1_H1 ;  /* 0x30000002ff027230 */ /* 0x000fe20000004100 */
[----:B------:R-:W-:Y:S01]  /*7300*/  UIADD3 UR5, UPT, UPT, UR5, 0xd0, URZ ;  /* 0x000000d005057890 */ /* 0x000fe2000fffe0ff */
[--C-:B------:R-:W-:Y:S01]  /*7310*/  HADD2.F32 R86, -RZ, R149.reuse.H1_H1 ;  /* 0x30000095ff567230 */ /* 0x100fe20000004100 */
[----:B------:R-:W-:Y:S01]  /*7320*/  F2FP.F16.E5M2.UNPACK_B R132, R161 ;  /* 0x000000a1ff84723e */ /* 0x000fe200020004ff */
[--C-:B------:R-:W-:Y:S01]  /*7330*/  HADD2.F32 R114, -RZ, R116.reuse.H0_H0 ;  /* 0x20000074ff727230 */ /* 0x100fe20000004100 */
[----:B------:R-:W-:Y:S01]  /*7340*/  UPRMT UR5, UR37, 0x654, UR5 ;  /* 0x0000065425057896 */ /* 0x000fe20008000005 */
[----:B------:R-:W-:Y:S01]  /*7350*/  HADD2.F32 R117, -RZ, R116.H1_H1 ;  /* 0x30000074ff757230 */ /* 0x000fe20000004100 */
[----:B------:R-:W-:Y:S01]  /*7360*/  F2FP.F16.E5M2.UNPACK_B R136, R162 ;  /* 0x000000a2ff88723e */ /* 0x000fe200020004ff */
[--C-:B------:R-:W-:Y:S01]  /*7370*/  HADD2.F32 R118, -RZ, R120.reuse.H0_H0 ;  /* 0x20000078ff767230 */ /* 0x100fe20000004100 */
[----:B------:R-:W-:Y:S01]  /*7380*/  F2FP.F16.E5M2.UNPACK_B R152, R152.H1 ;  /* 0x00000098ff98723e */ /* 0x000fe200030004ff */
[----:B------:R-:W-:Y:S01]  /*7390*/  HADD2.F32 R121, -RZ, R120.H1_H1 ;  /* 0x30000078ff797230 */ /* 0x000fe20000004100 */
[----:B------:R-:W-:Y:S01]  /*73a0*/  F2FP.F16.E5M2.UNPACK_B R153, R153.H1 ;  /* 0x00000099ff99723e */ /* 0x000fe200030004ff */
[--C-:B------:R-:W-:Y:S01]  /*73b0*/  HADD2.F32 R122, -RZ, R124.reuse.H0_H0 ;  /* 0x2000007cff7a7230 */ /* 0x100fe20000004100 */
[----:B------:R-:W-:Y:S01]  /*73c0*/  F2FP.F16.E5M2.UNPACK_B R154, R154.H1 ;  /* 0x0000009aff9a723e */ /* 0x000fe200030004ff */
[----:B-1----:R-:W-:Y:S01]  /*73d0*/  SYNCS.ARRIVE.TRANS64.RED.A1T0 RZ, [UR5], RZ ;  /* 0x000000ffffff79a7 */ /* 0x002fe20008100405 */
[----:B------:R-:W-:Y:S01]  /*73e0*/  HADD2.F32 R125, -RZ, R124.H1_H1 ;  /* 0x3000007cff7d7230 */ /* 0x000fe20000004100 */
[----:B------:R-:W-:Y:S01]  /*73f0*/  F2FP.F16.E5M2.UNPACK_B R155, R155.H1 ;  /* 0x0000009bff9b723e */ /* 0x000fe200030004ff */
[--C-:B------:R-:W-:Y:S01]  /*7400*/  HADD2.F32 R126, -RZ, R128.reuse.H0_H0 ;  /* 0x20000080ff7e7230 */ /* 0x100fe20000004100 */
[----:B------:R-:W-:Y:S01]  /*7410*/  F2FP.F16.E5M2.UNPACK_B R156, R156.H1 ;  /* 0x0000009cff9c723e */ /* 0x000fe200030004ff */
[----:B------:R-:W-:Y:S01]  /*7420*/  HADD2.F32 R129, -RZ, R128.H1_H1 ;  /* 0x30000080ff817230 */ /* 0x000fe20000004100 */
[----:B------:R-:W-:Y:S01]  /*7430*/  F2FP.F16.E5M2.UNPACK_B R157, R157.H1 ;  /* 0x0000009dff9d723e */ /* 0x000fe200030004ff */
[C---:B------:R-:W-:Y:S01]  /*7440*/  FMUL R4, R78.reuse, R4 ;  /* 0x000000044e047220 */ /* 0x040fe20000400000 */
[C---:B------:R-:W-:Y:S01]  /*7450*/  FMUL R5, R78.reuse, R5 ;  /* 0x000000054e057220 */ /* 0x040fe20000400000 */
[----:B------:R-:W-:Y:S02]  /*7460*/  HADD2.F32 R3, -RZ, R148.H0_H0 ;  /* 0x20000094ff037230 */ /* 0x000fe40000004100 */
        /* <DEDUP_REMOVED lines=9> */
[C---:B------:R-:W-:Y:S01]  /*7500*/  FMUL R2, R78.reuse, R21 ;  /* 0x000000154e027220 */ /* 0x040fe20000400000 */
[C---:B------:R-:W-:Y:S01]  /*7510*/  FMUL R21, R78.reuse, R28 ;  /* 0x0000001c4e157220 */ /* 0x040fe20000400000 */
[----:B------:R-:W-:Y:S02]  /*7520*/  HADD2.F32 R130, -RZ, R132.H0_H0 ;  /* 0x20000084ff827230 */ /* 0x000fe40000004100 */
[C---:B------:R-:W-:Y:S01]  /*7530*/  FMUL R6, R78.reuse, R6 ;  /* 0x000000064e067220 */ /* 0x040fe20000400000 */
[----:B------:R-:W-:Y:S02]  /*7540*/  HADD2.F32 R82, -RZ, R148.H1_H1 ;  /* 0x30000094ff527230 */ /* 0x000fe40000004100 */
[C---:B------:R-:W-:Y:S01]  /*7550*/  FMUL R7, R78.reuse, R7 ;  /* 0x000000074e077220 */ /* 0x040fe20000400000 */
[----:B------:R-:W-:Y:S02]  /*7560*/  HADD2.F32 R85, -RZ, R149.H0_H0 ;  /* 0x20000095ff557230 */ /* 0x000fe40000004100 */
[C---:B------:R-:W-:Y:S01]  /*7570*/  FFMA R6, R81.reuse, R3, R6 ;  /* 0x0000000351067223 */ /* 0x040fe20000000006 */
[----:B------:R-:W-:Y:S02]  /*7580*/  HADD2.F32 R133, -RZ, R132.H1_H1 ;  /* 0x30000084ff857230 */ /* 0x000fe40000004100 */
[C---:B------:R-:W-:Y:S01]  /*7590*/  FFMA R7, R81.reuse, R82, R7 ;  /* 0x0000005251077223 */ /* 0x040fe20000000007 */
[C---:B------:R-:W-:Y:S01]  /*75a0*/  FFMA R8, R81.reuse, R83, R8 ;  /* 0x0000005351087223 */ /* 0x040fe20000000008 */
[C---:B------:R-:W-:Y:S01]  /*75b0*/  FFMA R9, R81.reuse, R84, R9 ;  /* 0x0000005451097223 */ /* 0x040fe20000000009 */
[--C-:B------:R-:W-:Y:S02]  /*75c0*/  HADD2.F32 R82, -RZ, R138.reuse.H0_H0 ;  /* 0x2000008aff527230 */ /* 0x100fe40000004100 */
[C---:B------:R-:W-:Y:S01]  /*75d0*/  FMUL R10, R78.reuse, R10 ;  /* 0x0000000a4e0a7220 */ /* 0x040fe20000400000 */
[----:B------:R-:W-:Y:S02]  /*75e0*/  HADD2.F32 R83, -RZ, R138.H1_H1 ;  /* 0x3000008aff537230 */ /* 0x000fe40000004100 */
[C---:B------:R-:W-:Y:S01]  /*75f0*/  FMUL R11, R78.reuse, R11 ;  /* 0x0000000b4e0b7220 */ /* 0x040fe20000400000 */
[----:B------:R-:W-:Y:S02]  /*7600*/  HADD2.F32 R89, -RZ, R150.H0_H0 ;  /* 0x20000096ff597230 */ /* 0x000fe40000004100 */
[C---:B------:R-:W-:Y:S01]  /*7610*/  FFMA R10, R81.reuse, R85, R10 ;  /* 0x00000055510a7223 */ /* 0x040fe2000000000a */
[--C-:B------:R-:W-:Y:S02]  /*7620*/  HADD2.F32 R134, -RZ, R136.reuse.H0_H0 ;  /* 0x20000088ff867230 */ /* 0x100fe40000004100 */
[C---:B------:R-:W-:Y:S01]  /*7630*/  FFMA R11, R81.reuse, R86, R11 ;  /* 0x00000056510b7223 */ /* 0x040fe2000000000b */
[C---:B------:R-:W-:Y:S01]  /*7640*/  FFMA R12, R81.reuse, R87, R12 ;  /* 0x00000057510c7223 */ /* 0x040fe2000000000c */
[----:B------:R-:W-:Y:S01]  /*7650*/  FFMA R13, R81, R88, R13 ;  /* 0x00000058510d7223 */ /* 0x000fe2000000000d */
[----:B------:R-:W-:Y:S01]  /*7660*/  F2FP.SATFINITE.E5M2.F32.PACK_AB_MERGE_C R86, R7, R6, RZ ;  /* 0x000000060756723e */ /* 0x000fe200048060ff */
[C---:B------:R-:W-:Y:S01]  /*7670*/  FMUL R7, R78.reuse, R24 ;  /* 0x000000184e077220 */ /* 0x040fe20000400000 */
[----:B------:R-:W-:Y:S01]  /*7680*/  F2FP.SATFINITE.E5M2.F32.PACK_AB_MERGE_C R138, R11, R10, RZ ;  /* 0x0000000a0b8a723e */ /* 0x000fe200048060ff */
[C---:B------:R-:W-:Y:S01]  /*7690*/  FMUL R10, R78.reuse, R25 ;  /* 0x000000194e0a7220 */ /* 0x040fe20000400000 */
[C---:B------:R-:W-:Y:S01]  /*76a0*/  FMUL R25, R78.reuse, R32 ;  /* 0x000000204e197220 */ /* 0x040fe20000400000 */
[----:B------:R-:W-:Y:S02]  /*76b0*/  HADD2.F32 R137, -RZ, R136.H1_H1 ;  /* 0x30000088ff897230 */ /* 0x000fe40000004100 */
[C---:B------:R-:W-:Y:S01]  /*76c0*/  FMUL R14, R78.reuse, R14 ;  /* 0x0000000e4e0e7220 */ /* 0x040fe20000400000 */
[----:B------:R-:W-:Y:S02]  /*76d0*/  HADD2.F32 R90, -RZ, R150.H1_H1 ;  /* 0x30000096ff5a7230 */ /* 0x000fe40000004100 */
[C---:B------:R-:W-:Y:S01]  /*76e0*/  FMUL R15, R78.reuse, R15 ;  /* 0x0000000f4e0f7220 */ /* 0x040fe20000400000 */
[--C-:B------:R-:W-:Y:S02]  /*76f0*/  HADD2.F32 R93, -RZ, R151.reuse.H0_H0 ;  /* 0x20000097ff5d7230 */ /* 0x100fe40000004100 */
[C---:B------:R-:W-:Y:S01]  /*7700*/  FFMA R14, R81.reuse, R89, R14 ;  /* 0x00000059510e7223 */ /* 0x040fe2000000000e */
[----:B------:R-:W-:Y:S02]  /*7710*/  HADD2.F32 R94, -RZ, R151.H1_H1 ;  /* 0x30000097ff5e7230 */ /* 0x000fe40000004100 */
[C---:B------:R-:W-:Y:S01]  /*7720*/  FFMA R15, R81.reuse, R90, R15 ;  /* 0x0000005a510f7223 */ /* 0x040fe2000000000f */
[C---:B------:R-:W-:Y:S01]  /*7730*/  FFMA R16, R81.reuse, R91, R16 ;  /* 0x0000005b51107223 */ /* 0x040fe20000000010 */
[----:B------:R-:W-:Y:S01]  /*7740*/  FFMA R17, R81, R92, R17 ;  /* 0x0000005c51117223 */ /* 0x000fe20000000011 */
[C---:B------:R-:W-:Y:S01]  /*7750*/  FMUL R18, R78.reuse, R18 ;  /* 0x000000124e127220 */ /* 0x040fe20000400000 */
[C---:B------:R-:W-:Y:S01]  /*7760*/  FMUL R19, R78.reuse, R19 ;  /* 0x000000134e137220 */ /* 0x040fe20000400000 */
[--C-:B------:R-:W-:Y:S01]  /*7770*/  HADD2.F32 R96, -RZ, R152.reuse.H0_H0 ;  /* 0x20000098ff607230 */ /* 0x100fe20000004100 */
[----:B------:R-:W-:Y:S01]  /*7780*/  F2FP.SATFINITE.E5M2.F32.PACK_AB_MERGE_C R14, R15, R14, RZ ;  /* 0x0000000e0f0e723e */ /* 0x000fe200048060ff */
[C---:B------:R-:W-:Y:S01]  /*7790*/  FFMA R18, R81.reuse, R93, R18 ;  /* 0x0000005d51127223 */ /* 0x040fe20000000012 */
[C---:B------:R-:W-:Y:S01]  /*77a0*/  FFMA R19, R81.reuse, R94, R19 ;  /* 0x0000005e51137223 */ /* 0x040fe20000000013 */
[C---:B------:R-:W-:Y:S01]  /*77b0*/  FFMA R0, R81.reuse, R95, R0 ;  /* 0x0000005f51007223 */ /* 0x040fe20000000000 */
[----:B------:R-:W-:Y:S01]  /*77c0*/  FFMA R2, R81, R97, R2 ;  /* 0x0000006151027223 */ /* 0x000fe20000000002 */
[----:B------:R-:W-:Y:S02]  /*77d0*/  HADD2.F32 R99, -RZ, R152.H1_H1 ;  /* 0x30000098ff637230 */ /* 0x000fe40000004100 */
[C---:B------:R-:W-:Y:S01]  /*77e0*/  FMUL R3, R78.reuse, R22 ;  /* 0x000000164e037220 */ /* 0x040fe20000400000 */
[----:B------:R-:W-:Y:S01]  /*77f0*/  F2FP.SATFINITE.E5M2.F32.PACK_AB_MERGE_C R18, R19, R18, RZ ;  /* 0x000000121312723e */ /* 0x000fe200048060ff */
[C---:B------:R-:W-:Y:S01]  /*7800*/  FMUL R22, R78.reuse, R29 ;  /* 0x0000001d4e167220 */ /* 0x040fe20000400000 */
[C---:B------:R-:W-:Y:S01]  /*7810*/  FMUL R29, R78.reuse, R36 ;  /* 0x000000244e1d7220 */ /* 0x040fe20000400000 */
[C---:B------:R-:W-:Y:S01]  /*7820*/  FFMA R3, R81.reuse, R96, R3 ;  /* 0x0000006051037223 */ /* 0x040fe20000000003 */
[C---:B------:R-:W-:Y:S01]  /*7830*/  FMUL R6, R78.reuse, R23 ;  /* 0x000000174e067220 */ /* 0x040fe20000400000 */
[--C-:B------:R-:W-:Y:S02]  /*7840*/  HADD2.F32 R100, -RZ, R153.reuse.H0_H0 ;  /* 0x20000099ff647230 */ /* 0x100fe40000004100 */
[C---:B------:R-:W-:Y:S01]  /*7850*/  FMUL R11, R78.reuse, R26 ;  /* 0x0000001a4e0b7220 */ /* 0x040fe20000400000 */
[----:B------:R-:W-:Y:S02]  /*7860*/  HADD2.F32 R103, -RZ, R153.H1_H1 ;  /* 0x30000099ff677230 */ /* 0x000fe40000004100 */
[C---:B------:R-:W-:Y:S01]  /*7870*/  FFMA R6, R81.reuse, R99, R6 ;  /* 0x0000006351067223 */ /* 0x040fe20000000006 */
[C---:B------:R-:W-:Y:S01]  /*7880*/  FFMA R7, R81.reuse, R98, R7 ;  /* 0x0000006251077223 */ /* 0x040fe20000000007 */
[C---:B------:R-:W-:Y:S01]  /*7890*/  FFMA R10, R81.reuse, R101, R10 ;  /* 0x00000065510a7223 */ /* 0x040fe2000000000a */
[C---:B------:R-:W-:Y:S01]  /*78a0*/  FFMA R11, R81.reuse, R100, R11 ;  /* 0x00000064510b7223 */ /* 0x040fe2000000000b */
[----:B------:R-:W-:Y:S01]  /*78b0*/  FMUL R26, R78, R33 ;  /* 0x000000214e1a7220 */ /* 0x000fe20000400000 */
[----:B------:R-:W-:Y:S01]  /*78c0*/  F2FP.SATFINITE.E5M2.F32.PACK_AB_MERGE_C R3, R6, R3, RZ ;  /* 0x000000030603723e */ /* 0x000fe200048060ff */
[C---:B------:R-:W-:Y:S01]  /*78d0*/  FMUL R33, R78.reuse, R40 ;  /* 0x000000284e217220 */ /* 0x040fe20000400000 */
        /* <DEDUP_REMOVED lines=8> */
[C---:B------:R-:W-:Y:S01]  /*7960*/  FMUL R30, R78.reuse, R37 ;  /* 0x000000254e1e7220 */ /* 0x040fe20000400000 */
[C---:B------:R-:W-:Y:S01]  /*7970*/  FMUL R37, R78.reuse, R44 ;  /* 0x0000002c4e257220 */ /* 0x040fe20000400000 */
[C---:B------:R-:W-:Y:S01]  /*7980*/  FMUL R24, R78.reuse, R31 ;  /* 0x0000001f4e187220 */ /* 0x040fe20000400000 */
[----:B------:R-:W-:Y:S01]  /*7990*/  F2FP.F16.E5M2.UNPACK_B R158, R158.H1 ;  /* 0x0000009eff9e723e */ /* 0x000fe200030004ff */
[--C-:B------:R-:W-:Y:S02]  /*79a0*/  HADD2.F32 R108, -RZ, R155.reuse.H0_H0 ;  /* 0x2000009bff6c7230 */ /* 0x100fe40000004100 */
[----:B------:R-:W-:Y:S01]  /*79b0*/  FMUL R27, R78, R34 ;  /* 0x000000224e1b7220 */ /* 0x000fe20000400000 */
[----:B------:R-:W-:Y:S02]  /*79c0*/  HADD2.F32 R111, -RZ, R155.H1_H1 ;  /* 0x3000009bff6f7230 */ /* 0x000fe40000004100 */
[C---:B------:R-:W-:Y:S01]  /*79d0*/  FFMA R24, R81.reuse, R107, R24 ;  /* 0x0000006b51187223 */ /* 0x040fe20000000018 */
[----:B------:R-:W-:Y:S01]  /*79e0*/  F2FP.F16.E5M2.UNPACK_B R159, R159.H1 ;  /* 0x0000009fff9f723e */ /* 0x000fe200030004ff */
[C---:B------:R-:W-:Y:S01]  /*79f0*/  FFMA R25, R81.reuse, R106, R25 ;  /* 0x0000006a51197223 */ /* 0x040fe20000000019 */
[C---:B------:R-:W-:Y:S01]  /*7a00*/  FFMA R26, R81.reuse, R109, R26 ;  /* 0x0000006d511a7223 */ /* 0x040fe2000000001a */
[----:B------:R-:W-:Y:S01]  /*7a10*/  F2FP.F16.E5M2.UNPACK_B R160, R160.H1 ;  /* 0x000000a0ffa0723e */ /* 0x000fe200030004ff */
[C---:B------:R-:W-:Y:S01]  /*7a20*/  FFMA R27, R81.reuse, R108, R27 ;  /* 0x0000006c511b7223 */ /* 0x040fe2000000001b */
[----:B------:R-:W-:Y:S01]  /*7a30*/  F2FP.SATFINITE.E5M2.F32.PACK_AB_MERGE_C R6, R24, R23, RZ ;  /* 0x000000171806723e */ /* 0x000fe200048060ff */
[C---:B------:R-:W-:Y:S01]  /*7a40*/  FMUL R34, R78.reuse, R41 ;  /* 0x000000294e227220 */ /* 0x040fe20000400000 */
[C---:B------:R-:W-:Y:S01]  /*7a50*/  FMUL R41, R78.reuse, R48 ;  /* 0x000000304e297220 */ /* 0x040fe20000400000 */
[----:B------:R-:W-:Y:S01]  /*7a60*/  FMUL R28, R78, R35 ;  /* 0x000000234e1c7220 */ /* 0x000fe20000400000 */
[----:B------:R-:W-:Y:S01]  /*7a70*/  F2FP.F16.E5M2.UNPACK_B R161, R161.H1 ;  /* 0x000000a1ffa1723e */ /* 0x000fe200030004ff */
[--C-:B------:R-:W-:Y:S01]  /*7a80*/  HADD2.F32 R112, -RZ, R156.reuse.H0_H0 ;  /* 0x2000009cff707230 */ /* 0x100fe20000004100 */
[----:B------:R-:W-:Y:S01]  /*7a90*/  F2FP.SATFINITE.E5M2.F32.PACK_AB_MERGE_C R6, R22, R21, R6 ;  /* 0x000000151606723e */ /* 0x000fe20004806006 */
[C---:B------:R-:W-:Y:S01]  /*7aa0*/  FFMA R28, R81.reuse, R111, R28 ;  /* 0x0000006f511c7223 */ /* 0x040fe2000000001c */
[C---:B------:R-:W-:Y:S01]  /*7ab0*/  FFMA R29, R81.reuse, R110, R29 ;  /* 0x0000006e511d7223 */ /* 0x040fe2000000001d */
[C---:B------:R-:W-:Y:S01]  /*7ac0*/  FFMA R30, R81.reuse, R113, R30 ;  /* 0x00000071511e7223 */ /* 0x040fe2000000001e */
[----:B------:R-:W-:Y:S02]  /*7ad0*/  HADD2.F32 R115, -RZ, R156.H1_H1 ;  /* 0x3000009cff737230 */ /* 0x000fe40000004100 */
[C---:B------:R-:W-:Y:S01]  /*7ae0*/  FMUL R31, R78.reuse, R38 ;  /* 0x000000264e1f7220 */ /* 0x040fe20000400000 */
[----:B------:R-:W-:Y:S01]  /*7af0*/  F2FP.F16.E5M2.UNPACK_B R162, R162.H1 ;  /* 0x000000a2ffa2723e */ /* 0x000fe200030004ff */
[C---:B------:R-:W-:Y:S01]  /*7b00*/  FMUL R38, R78.reuse, R45 ;  /* 0x0000002d4e267220 */ /* 0x040fe20000400000 */
[C---:B------:R-:W-:Y:S01]  /*7b10*/  FMUL R45, R78.reuse, R52 ;  /* 0x000000344e2d7220 */ /* 0x040fe20000400000 */
[----:B------:R-:W-:Y:S01]  /*7b20*/  F2FP.F16.E5M2.UNPACK_B R163, R163.H1 ;  /* 0x000000a3ffa3723e */ /* 0x000fe200030004ff */
[----:B------:R-:W-:Y:S01]  /*7b30*/  FFMA R31, R81, R112, R31 ;  /* 0x00000070511f7223 */ /* 0x000fe2000000001f */
[----:B------:R-:W-:Y:S01]  /*7b40*/  FMUL R52, R78, R59 ;  /* 0x0000003b4e347220 */ /* 0x000fe20000400000 */
[----:B------:R-:W-:Y:S01]  /*7b50*/  IADD3 R76, PT, PT, R76, 0x1, RZ ;  /* 0x000000014c4c7810 */ /* 0x000fe20007ffe0ff */
[C---:B------:R-:W-:Y:S01]  /*7b60*/  FMUL R59, R78.reuse, R66 ;  /* 0x000000424e3b7220 */ /* 0x040fe20000400000 */
[----:B------:R-:W-:Y:S01]  /*7b70*/  F2FP.SATFINITE.E5M2.F32.PACK_AB_MERGE_C R66, R13, R12, R14 ;  /* 0x0000000c0d42723e */ /* 0x000fe2000480600e */
[C---:B------:R-:W-:Y:S01]  /*7b80*/  FMUL R32, R78.reuse, R39 ;  /* 0x000000274e207220 */ /* 0x040fe20000400000 */
[--C-:B------:R-:W-:Y:S02]  /*7b90*/  HADD2.F32 R116, -RZ, R157.reuse.H0_H0 ;  /* 0x2000009dff747230 */ /* 0x100fe40000004100 */
[C---:B------:R-:W-:Y:S01]  /*7ba0*/  FMUL R35, R78.reuse, R42 ;  /* 0x0000002a4e237220 */ /* 0x040fe20000400000 */
[----:B------:R-:W-:Y:S02]  /*7bb0*/  HADD2.F32 R119, -RZ, R157.H1_H1 ;  /* 0x3000009dff777230 */ /* 0x000fe40000004100 */
[C---:B------:R-:W-:Y:S01]  /*7bc0*/  FFMA R32, R81.reuse, R115, R32 ;  /* 0x0000007351207223 */ /* 0x040fe20000000020 */
[----:B------:R-:W-:Y:S01]  /*7bd0*/  FMUL R36, R78, R43 ;  /* 0x0000002b4e247220 */ /* 0x000fe20000400000 */
[C---:B------:R-:W-:Y:S01]  /*7be0*/  FFMA R33, R81.reuse, R114, R33 ;  /* 0x0000007251217223 */ /* 0x040fe20000000021 */
[C---:B------:R-:W-:Y:S01]  /*7bf0*/  FFMA R34, R81.reuse, R117, R34 ;  /* 0x0000007551227223 */ /* 0x040fe20000000022 */
[--C-:B------:R-:W-:Y:S01]  /*7c00*/  HADD2.F32 R120, -RZ, R158.reuse.H0_H0 ;  /* 0x2000009eff787230 */ /* 0x100fe20000004100 */
[----:B------:R-:W-:Y:S01]  /*7c10*/  F2FP.SATFINITE.E5M2.F32.PACK_AB_MERGE_C R32, R32, R31, RZ ;  /* 0x0000001f2020723e */ /* 0x000fe200048060ff */
[C---:B------:R-:W-:Y:S01]  /*7c20*/  FFMA R35, R81.reuse, R116, R35 ;  /* 0x0000007451237223 */ /* 0x040fe20000000023 */
[----:B------:R-:W-:Y:S02]  /*7c30*/  HADD2.F32 R123, -RZ, R158.H1_H1 ;  /* 0x3000009eff7b7230 */ /* 0x000fe40000004100 */
[----:B------:R-:W-:Y:S01]  /*7c40*/  FMUL R39, R78, R46 ;  /* 0x0000002e4e277220 */ /* 0x000fe20000400000 */
[----:B------:R-:W-:Y:S01]  /*7c50*/  F2FP.SATFINITE.E5M2.F32.PACK_AB_MERGE_C R32, R30, R29, R32 ;  /* 0x0000001d1e20723e */ /* 0x000fe20004806020 */
[C---:B------:R-:W-:Y:S01]  /*7c60*/  FFMA R36, R81.reuse, R119, R36 ;  /* 0x0000007751247223 */ /* 0x040fe20000000024 */
[C---:B------:R-:W-:Y:S01]  /*7c70*/  FMUL R40, R78.reuse, R47 ;  /* 0x0000002f4e287220 */ /* 0x040fe20000400000 */
[C---:B------:R-:W-:Y:S01]  /*7c80*/  FFMA R37, R81.reuse, R118, R37 ;  /* 0x0000007651257223 */ /* 0x040fe20000000025 */
[C---:B------:R-:W-:Y:S01]  /*7c90*/  FFMA R38, R81.reuse, R121, R38 ;  /* 0x0000007951267223 */ /* 0x040fe20000000026 */
[C---:B------:R-:W-:Y:S01]  /*7ca0*/  FMUL R42, R78.reuse, R49 ;  /* 0x000000314e2a7220 */ /* 0x040fe20000400000 */
[--C-:B------:R-:W-:Y:S02]  /*7cb0*/  HADD2.F32 R124, -RZ, R159.reuse.H0_H0 ;  /* 0x2000009fff7c7230 */ /* 0x100fe40000004100 */
[C---:B------:R-:W-:Y:S01]  /*7cc0*/  FFMA R39, R81.reuse, R120, R39 ;  /* 0x0000007851277223 */ /* 0x040fe20000000027 */
[----:B------:R-:W-:Y:S02]  /*7cd0*/  HADD2.F32 R127, -RZ, R159.H1_H1 ;  /* 0x3000009fff7f7230 */ /* 0x000fe40000004100 */
[C---:B------:R-:W-:Y:S01]  /*7ce0*/  FMUL R43, R78.reuse, R50 ;  /* 0x000000324e2b7220 */ /* 0x040fe20000400000 */
[C---:B------:R-:W-:Y:S01]  /*7cf0*/  FFMA R40, R81.reuse, R123, R40 ;  /* 0x0000007b51287223 */ /* 0x040fe20000000028 */
[C---:B------:R-:W-:Y:S01]  /*7d00*/  FMUL R44, R78.reuse, R51 ;  /* 0x000000334e2c7220 */ /* 0x040fe20000400000 */
[C---:B------:R-:W-:Y:S01]  /*7d10*/  FFMA R41, R81.reuse, R122, R41 ;  /* 0x0000007a51297223 */ /* 0x040fe20000000029 */
[C---:B------:R-:W-:Y:S01]  /*7d20*/  FMUL R50, R78.reuse, R57 ;  /* 0x000000394e327220 */ /* 0x040fe20000400000 */
[C---:B------:R-:W-:Y:S01]  /*7d30*/  FMUL R57, R78.reuse, R64 ;  /* 0x000000404e397220 */ /* 0x040fe20000400000 */
[----:B------:R-:W-:Y:S01]  /*7d40*/  FFMA R42, R81, R125, R42 ;  /* 0x0000007d512a7223 */ /* 0x000fe2000000002a */
[C---:B------:R-:W-:Y:S01]  /*7d50*/  FMUL R46, R78.reuse, R53 ;  /* 0x000000354e2e7220 */ /* 0x040fe20000400000 */
[--C-:B------:R-:W-:Y:S01]  /*7d60*/  HADD2.F32 R128, -RZ, R160.reuse.H0_H0 ;  /* 0x200000a0ff807230 */ /* 0x100fe20000004100 */
[----:B------:R-:W-:Y:S01]  /*7d70*/  F2FP.SATFINITE.E5M2.F32.PACK_AB_MERGE_C R64, R5, R4, R86 ;  /* 0x000000040540723e */ /* 0x000fe20004806056 */
[C---:B------:R-:W-:Y:S01]  /*7d80*/  FMUL R51, R78.reuse, R58 ;  /* 0x0000003a4e337220 */ /* 0x040fe20000400000 */
[C---:B------:R-:W-:Y:S01]  /*7d90*/  FMUL R53, R78.reuse, R60 ;  /* 0x0000003c4e357220 */ /* 0x040fe20000400000 */
[C---:B------:R-:W-:Y:S01]  /*7da0*/  FFMA R43, R81.reuse, R124, R43 ;  /* 0x0000007c512b7223 */ /* 0x040fe2000000002b */
[----:B------:R-:W-:Y:S02]  /*7db0*/  HADD2.F32 R131, -RZ, R160.H1_H1 ;  /* 0x300000a0ff837230 */ /* 0x000fe40000004100 */
[C---:B------:R-:W-:Y:S01]  /*7dc0*/  FMUL R47, R78.reuse, R54 ;  /* 0x000000364e2f7220 */ /* 0x040fe20000400000 */
[C---:B------:R-:W-:Y:S01]  /*7dd0*/  FMUL R58, R78.reuse, R65 ;  /* 0x000000414e3a7220 */ /* 0x040fe20000400000 */
[----:B------:R-:W-:Y:S01]  /*7de0*/  FMUL R60, R78, R67 ;  /* 0x000000434e3c7220 */ /* 0x000fe20000400000 */
[----:B------:R-:W-:Y:S01]  /*7df0*/  F2FP.SATFINITE.E5M2.F32.PACK_AB_MERGE_C R5, R20, R11, RZ ;  /* 0x0000000b1405723e */ /* 0x000fe200048060ff */
[----:B------:R-:W-:Y:S01]  /*7e00*/  FFMA R44, R81, R127, R44 ;  /* 0x0000007f512c7223 */ /* 0x000fe2000000002c */
[C---:B------:R-:W-:Y:S01]  /*7e10*/  FMUL R48, R78.reuse, R55 ;  /* 0x000000374e307220 */ /* 0x040fe20000400000 */
[----:B------:R-:W-:Y:S01]  /*7e20*/  F2FP.SATFINITE.E5M2.F32.PACK_AB_MERGE_C R65, R9, R8, R138 ;  /* 0x000000080941723e */ /* 0x000fe2000480608a */
[----:B------:R-:W-:Y:S01]  /*7e30*/  FFMA R45, R81, R126, R45 ;  /* 0x0000007e512d7223 */ /* 0x000fe2000000002d */
[----:B------:R-:W-:Y:S01]  /*7e40*/  F2FP.SATFINITE.E5M2.F32.PACK_AB_MERGE_C R67, R17, R16, R18 ;  /* 0x000000101143723e */ /* 0x000fe20004806012 */
[----:B------:R-:W-:Y:S01]  /*7e50*/  FMUL R49, R78, R56 ;  /* 0x000000384e317220 */ /* 0x000fe20000400000 */
[C---:B------:R-:W-:Y:S01]  /*7e60*/  FFMA R46, R81.reuse, R129, R46 ;  /* 0x00000081512e7223 */ /* 0x040fe2000000002e */
[--C-:B------:R-:W-:Y:S02]  /*7e70*/  HADD2.F32 R132, -RZ, R161.reuse.H0_H0 ;  /* 0x200000a1ff847230 */ /* 0x100fe40000004100 */
[C---:B------:R-:W-:Y:S01]  /*7e80*/  FFMA R47, R81.reuse, R128, R47 ;  /* 0x00000080512f7223 */ /* 0x040fe2000000002f */
[----:B------:R1:W-:Y:S01]  /*7e90*/  STS.128 [R172+UR49+0x6200], R64 ;  /* 0x00620040ac007988 */ /* 0x0003e20008000c31 */
[----:B------:R-:W-:Y:S01]  /*7ea0*/  HADD2.F32 R135, -RZ, R161.H1_H1 ;  /* 0x300000a1ff877230 */ /* 0x000fe20000004100 */
[----:B------:R-:W-:Y:S01]  /*7eb0*/  F2FP.SATFINITE.E5M2.F32.PACK_AB_MERGE_C R5, R10, R7, R5 ;  /* 0x000000070a05723e */ /* 0x000fe20004806005 */
[C---:B------:R-:W-:Y:S01]  /*7ec0*/  FFMA R48, R81.reuse, R131, R48 ;  /* 0x0000008351307223 */ /* 0x040fe20000000030 */
[----:B------:R-:W-:Y:S01]  /*7ed0*/  F2FP.SATFINITE.E5M2.F32.PACK_AB_MERGE_C R7, R28, R27, RZ ;  /* 0x0000001b1c07723e */ /* 0x000fe200048060ff */
        /* <DEDUP_REMOVED lines=8> */
[----:B------:R-:W-:Y:S01]  /*7f60*/  FMUL R56, R78, R63 ;  /* 0x0000003f4e387220 */ /* 0x000fe20000400000 */
[----:B------:R-:W-:Y:S01]  /*7f70*/  F2FP.SATFINITE.E5M2.F32.PACK_AB_MERGE_C R4, R2, R0, R3 ;  /* 0x000000000204723e */ /* 0x000fe20004806003 */
[C---:B------:R-:W-:Y:S01]  /*7f80*/  FFMA R53, R81.reuse, R134, R53 ;  /* 0x0000008651357223 */ /* 0x040fe20000000035 */
[----:B------:R-:W-:Y:S01]  /*7f90*/  F2FP.SATFINITE.E5M2.F32.PACK_AB_MERGE_C R7, R26, R25, R7 ;  /* 0x000000191a07723e */ /* 0x000fe20004806007 */
[C---:B------:R-:W-:Y:S01]  /*7fa0*/  FFMA R54, R81.reuse, R137, R54 ;  /* 0x0000008951367223 */ /* 0x040fe20000000036 */
[--C-:B------:R-:W-:Y:S02]  /*7fb0*/  HADD2.F32 R84, -RZ, R163.reuse.H0_H0 ;  /* 0x200000a3ff547230 */ /* 0x100fe40000004100 */
[C---:B------:R-:W-:Y:S01]  /*7fc0*/  FFMA R55, R81.reuse, R136, R55 ;  /* 0x0000008851377223 */ /* 0x040fe20000000037 */
[----:B------:R-:W-:Y:S01]  /*7fd0*/  HADD2.F32 R85, -RZ, R163.H1_H1 ;  /* 0x300000a3ff557230 */ /* 0x000fe20000004100 */
[----:B------:R1:W-:Y:S01]  /*7fe0*/  STS.128 [R204+0x6010], R4 ;  /* 0x00601004cc007388 */ /* 0x0003e20000000c00 */
[----:B------:R-:W-:Y:S01]  /*7ff0*/  F2FP.SATFINITE.E5M2.F32.PACK_AB_MERGE_C R35, R36, R35, RZ ;  /* 0x000000232423723e */ /* 0x000fe200048060ff */
[C---:B------:R-:W-:Y:S01]  /*8000*/  FFMA R56, R81.reuse, R139, R56 ;  /* 0x0000008b51387223 */ /* 0x040fe20000000038 */
[----:B------:R-:W-:Y:S01]  /*8010*/  F2FP.SATFINITE.E5M2.F32.PACK_AB_MERGE_C R39, R40, R39, RZ ;  /* 0x000000272827723e */ /* 0x000fe200048060ff */
[C---:B------:R-:W-:Y:S01]  /*8020*/  FFMA R57, R81.reuse, R82, R57 ;  /* 0x0000005251397223 */ /* 0x040fe20000000039 */
[----:B------:R-:W-:Y:S01]  /*8030*/  F2FP.SATFINITE.E5M2.F32.PACK_AB_MERGE_C R43, R44, R43, RZ ;  /* 0x0000002b2c2b723e */ /* 0x000fe200048060ff */
[C---:B------:R-:W-:Y:S01]  /*8040*/  FFMA R58, R81.reuse, R83, R58 ;  /* 0x00000053513a7223 */ /* 0x040fe2000000003a */
[C---:B------:R-:W-:Y:S01]  /*8050*/  FFMA R59, R81.reuse, R84, R59 ;  /* 0x00000054513b7223 */ /* 0x040fe2000000003b */
[----:B------:R-:W-:Y:S01]  /*8060*/  F2FP.SATFINITE.E5M2.F32.PACK_AB_MERGE_C R33, R34, R33, R35 ;  /* 0x000000212221723e */ /* 0x000fe20004806023 */
        /* <DEDUP_REMOVED lines=11> */
[----:B------:R-:W-:Y:S05]  /*8120*/  F2FP.SATFINITE.E5M2.F32.PACK_AB_MERGE_C R51, R58, R57, R59 ;  /* 0x000000393a33723e */ /* 0x000fea000480603b */
        /* <DEDUP_REMOVED lines=9> */
[----:B------:R-:W-:Y:S02]  /*81c0*/  UIADD3 UR8, UP0, UPT, UR52, 0x680, URZ ;  /* 0x0000068034087890 */ /* 0x000fe4000ff1e0ff */
[----:B------:R-:W-:Y:S02]  /*81d0*/  UIADD3 UR5, UPT, UPT, UR41, 0x40, URZ ;  /* 0x0000004029057890 */ /* 0x000fe4000fffe0ff */
[----:B------:R-:W-:Y:S02]  /*81e0*/  UIADD3 UR4, UPT, UPT, UR49, 0x6200, URZ ;  /* 0x0000620031047890 */ /* 0x000fe4000fffe0ff */
[----:B------:R-:W-:Y:S01]  /*81f0*/  UIADD3.X UR9, UPT, UPT, URZ, UR53, URZ, UP0, !UPT ;  /* 0x00000035ff097290 */ /* 0x000fe200087fe4ff */
[----:B------:R-:W-:Y:S01]  /*8200*/  UMOV UR6, UR42 ;  /* 0x0000002a00067c82 */ /* 0x000fe20008000000 */
[----:B------:R-:W-:Y:S07]  /*8210*/  UMOV UR7, UR36 ;  /* 0x0000002400077c82 */ /* 0x000fee0008000000 */
[----:B------:R2:W-:Y:S01]  /*8220*/  UTMASTG.3D [UR4], [UR8] ;  /* 0x00000004080073b5 */ /* 0x0005e20008010000 */
[----:B------:R0:W-:Y:S01]  /*8230*/  UTMACMDFLUSH ;  /* 0x00000000000079b7 */ /* 0x0001e20000000000 */
[----:B--2---:R-:W-:Y:S04]  /*8240*/  DEPBAR.LE SB0, 0x1 ;  /* 0x000080400000791a */ /* 0x004fe80000000000 */
.L_x_106:
[----:B------:R-:W-:Y:S05]  /*8250*/  BSYNC.RECONVERGENT B0 ;  /* 0x0000000000007941 */ /* 0x000fea0003800200 */
.L_x_105:
[----:B------:R-:W-:Y:S01]  /*8260*/  BAR.SYNC.DEFER_BLOCKING 0x1, 0x80 ;  /* 0x0042000000007b1d */ /* 0x000fe20000010000 */
[----:B------:R-:W-:Y:S01]  /*8270*/  ISETP.NE.AND P2, PT, R194, RZ, PT ;  /* 0x000000ffc200720c */ /* 0x000fe20003f45270 */
[----:B------:R-:W-:Y:S01]  /*8280*/  IMAD.IADD R20, R75, 0x1, R147 ;  /* 0x000000014b147824 */ /* 0x000fe200078e0293 */
[----:B------:R-:W-:Y:S01]  /*8290*/  ISETP.NE.AND P0, PT, R195, 0x2, PT ;  /* 0x00000002c300780c */ /* 0x000fe20003f05270 */
[----:B------:R-:W-:Y:S01]  /*82a0*/  IMAD.IADD R21, R77, 0x1, R170 ;  /* 0x000000014d157824 */ /* 0x000fe200078e02aa */
[----:B------:R-:W-:Y:S02]  /*82b0*/  ISETP.NE.AND P1, PT, R76, 0x4, PT ;  /* 0x000000044c00780c */ /* 0x000fe40003f25270 */
[----:B------:R-:W-:Y:S02]  /*82c0*/  SEL R3, RZ, 0x1, P0 ;  /* 0x00000001ff037807 */ /* 0x000fe40000000000 */
[----:B------:R-:W-:Y:S02]  /*82d0*/  SEL R0, RZ, 0x1, P1 ;  /* 0x00000001ff007807 */ /* 0x000fe40000800000 */
[----:B------:R-:W-:Y:S02]  /*82e0*/  LOP3.LUT R182, R182, R3, RZ, 0x3c, !PT ;  /* 0x00000003b6b67212 */ /* 0x000fe400078e3cff */
[----:B------:R-:W-:Y:S02]  /*82f0*/  LOP3.LUT R183, R183, R0, RZ, 0x3c, !PT ;  /* 0x00000000b7b77212 */ /* 0x000fe400078e3cff */
[----:B------:R-:W-:Y:S02]  /*8300*/  @P2 R2UR UR36, R179 ;  /* 0x00000000b32422ca */ /* 0x000fe400000e0000 */
[----:B------:R-:W-:Y:S02]  /*8310*/  SEL R195, R195, RZ, P0 ;  /* 0x000000ffc3c37207 */ /* 0x000fe40000000000 */
[----:B------:R-:W-:Y:S01]  /*8320*/  SEL R76, R76, RZ, P1 ;  /* 0x000000ff4c4c7207 */ /* 0x000fe20000800000 */
[----:B------:R-:W-:Y:S10]  /*8330*/  @P2 BRA `(.L_x_107) ;  /* 0xffffffc400bc2947 */ /* 0x000ff4000383ffff */
[----:B------:R-:W-:Y:S05]  /*8340*/  EXIT ;  /* 0x000000000000794d */ /* 0x000fea0003800000 */
.L_x_19:
[----:B--2---:R2:W1:Y:S02]  /*8350*/  SYNCS.PHASECHK.TRANS64.TRYWAIT P0, [R3+URZ+0x100], R2 ;  /* 0x00010002030075a7 */ /* 0x00446400080011ff */
[----:B-1----:R-:W-:Y:S05]  /*8360*/  @!P0 NANOSLEEP.SYNCS 0x989680 ;  /* 0x009896800000895d */ /* 0x002fea0003900000 */
[----:B------:R-:W1:Y:S02]  /*8370*/  @!P0 SYNCS.PHASECHK.TRANS64 P0, [R3+URZ+0x100], R2 ;  /* 0x00010002030085a7 */ /* 0x000e6400080010ff */
[----:B-1----:R-:W-:Y:S05]  /*8380*/  @!P0 BRA `(.L_x_19) ;  /* 0xfffffffc00f08947 */ /* 0x002fea000383ffff */
[----:B------:R-:W-:Y:S05]  /*8390*/  BRA `(.L_x_108) ;  /* 0xffffff9000907947 */ /* 0x000fea000383ffff */
.L_x_22:
[----:B-1----:R-:W-:-:S07]  /*83a0*/  MOV R2, UR33 ;  /* 0x0000002100027c02 */ /* 0x002fce0008000f00 */
.L_x_109:
[----:B-1----:R1:W2:Y:S02]  /*83b0*/  SYNCS.PHASECHK.TRANS64.TRYWAIT P0, [R2+URZ+0x30], R5 ;  /* 0x00003005020075a7 */ /* 0x0022a400080011ff */
[----:B--2---:R-:W-:Y:S05]  /*83c0*/  @!P0 NANOSLEEP.SYNCS 0x989680 ;  /* 0x009896800000895d */ /* 0x004fea0003900000 */
[----:B------:R-:W2:Y:S02]  /*83d0*/  @!P0 SYNCS.PHASECHK.TRANS64 P0, [R2+URZ+0x30], R5 ;  /* 0x00003005020085a7 */ /* 0x000ea400080010ff */
[----:B--2---:R-:W-:Y:S05]  /*83e0*/  @!P0 BRA `(.L_x_109) ;  /* 0xfffffffc00f08947 */ /* 0x004fea000383ffff */
[----:B------:R-:W-:Y:S05]  /*83f0*/  BRA `(.L_x_21) ;  /* 0xffffff9000e07947 */ /* 0x000fea000383ffff */
.L_x_28:
[----:B-1----:R-:W-:-:S07]  /*8400*/  MOV R2, UR17 ;  /* 0x0000001100027c02 */ /* 0x002fce0008000f00 */
.L_x_110:
[----:B-1----:R1:W2:Y:S02]  /*8410*/  SYNCS.PHASECHK.TRANS64.TRYWAIT P0, [R2+URZ+0x30], R5 ;  /* 0x00003005020075a7 */ /* 0x0022a400080011ff */
[----:B--2---:R-:W-:Y:S05]  /*8420*/  @!P0 NANOSLEEP.SYNCS 0x989680 ;  /* 0x009896800000895d */ /* 0x004fea0003900000 */
[----:B------:R-:W2:Y:S02]  /*8430*/  @!P0 SYNCS.PHASECHK.TRANS64 P0, [R2+URZ+0x30], R5 ;  /* 0x00003005020085a7 */ /* 0x000ea400080010ff */
[----:B--2---:R-:W-:Y:S05]  /*8440*/  @!P0 BRA `(.L_x_110) ;  /* 0xfffffffc00f08947 */ /* 0x004fea000383ffff */
[----:B------:R-:W-:Y:S05]  /*8450*/  BRA `(.L_x_27) ;  /* 0xffffff9400847947 */ /* 0x000fea000383ffff */
.L_x_32:
[----:B-1----:R1:W2:Y:S02]  /*8460*/  SYNCS.PHASECHK.TRANS64.TRYWAIT P0, [R2+URZ+0x90], R3 ;  /* 0x00009003020075a7 */ /* 0x0022a400080011ff */
[----:B--2---:R-:W-:Y:S05]  /*8470*/  @!P0 NANOSLEEP.SYNCS 0x989680 ;  /* 0x009896800000895d */ /* 0x004fea0003900000 */
[----:B------:R-:W2:Y:S02]  /*8480*/  @!P0 SYNCS.PHASECHK.TRANS64 P0, [R2+URZ+0x90], R3 ;  /* 0x00009003020085a7 */ /* 0x000ea400080010ff */
[----:B--2---:R-:W-:Y:S05]  /*8490*/  @!P0 BRA `(.L_x_32) ;  /* 0xfffffffc00f08947 */ /* 0x004fea000383ffff */
[----:B------:R-:W-:Y:S05]  /*84a0*/  BRA `(.L_x_111) ;  /* 0xffffff9800107947 */ /* 0x000fea000383ffff */
.L_x_36:
[----:B----4-:R-:W-:-:S07]  /*84b0*/  MOV R0, UR5 ;  /* 0x0000000500007c02 */ /* 0x010fce0008000f00 */
.L_x_112:
[----:B-1----:R1:W2:Y:S02]  /*84c0*/  SYNCS.PHASECHK.TRANS64.TRYWAIT P0, [R0+URZ], R3 ;  /* 0x00000003000075a7 */ /* 0x0022a400080011ff */
[----:B--2---:R-:W-:Y:S05]  /*84d0*/  @!P0 NANOSLEEP.SYNCS 0x989680 ;  /* 0x009896800000895d */ /* 0x004fea0003900000 */
[----:B------:R-:W2:Y:S02]  /*84e0*/  @!P0 SYNCS.PHASECHK.TRANS64 P0, [R0+URZ], R3 ;  /* 0x00000003000085a7 */ /* 0x000ea400080010ff */
[----:B--2---:R-:W-:Y:S05]  /*84f0*/  @!P0 BRA `(.L_x_112) ;  /* 0xfffffffc00f08947 */ /* 0x004fea000383ffff */
[----:B------:R-:W-:Y:S05]  /*8500*/  BRA `(.L_x_113) ;  /* 0xffffff9c00807947 */ /* 0x000fea000383ffff */
.L_x_37:
[----:B----4-:R-:W-:-:S07]  /*8510*/  MOV R0, UR5 ;  /* 0x0000000500007c02 */ /* 0x010fce0008000f00 */
.L_x_114:
[----:B-1----:R1:W2:Y:S02]  /*8520*/  SYNCS.PHASECHK.TRANS64.TRYWAIT P0, [R0+URZ], R3 ;  /* 0x00000003000075a7 */ /* 0x0022a400080011ff */
[----:B--2---:R-:W-:Y:S05]  /*8530*/  @!P0 NANOSLEEP.SYNCS 0x989680 ;  /* 0x009896800000895d */ /* 0x004fea0003900000 */
[----:B------:R-:W2:Y:S02]  /*8540*/  @!P0 SYNCS.PHASECHK.TRANS64 P0, [R0+URZ], R3 ;  /* 0x00000003000085a7 */ /* 0x000ea400080010ff */
[----:B--2---:R-:W-:Y:S05]  /*8550*/  @!P0 BRA `(.L_x_114) ;  /* 0xfffffffc00f08947 */ /* 0x004fea000383ffff */
[----:B------:R-:W-:Y:S05]  /*8560*/  BRA `(.L_x_115) ;  /* 0xffffff9c008c7947 */ /* 0x000fea000383ffff */
.L_x_38:
[----:B----4-:R-:W-:-:S07]  /*8570*/  MOV R0, UR5 ;  /* 0x0000000500007c02 */ /* 0x010fce0008000f00 */
.L_x_116:
[----:B-1----:R1:W2:Y:S02]  /*8580*/  SYNCS.PHASECHK.TRANS64.TRYWAIT P0, [R0+URZ], R3 ;  /* 0x00000003000075a7 */ /* 0x0022a400080011ff */
[----:B--2---:R-:W-:Y:S05]  /*8590*/  @!P0 NANOSLEEP.SYNCS 0x989680 ;  /* 0x009896800000895d */ /* 0x004fea0003900000 */
[----:B------:R-:W2:Y:S02]  /*85a0*/  @!P0 SYNCS.PHASECHK.TRANS64 P0, [R0+URZ], R3 ;  /* 0x00000003000085a7 */ /* 0x000ea400080010ff */
[----:B--2---:R-:W-:Y:S05]  /*85b0*/  @!P0 BRA `(.L_x_116) ;  /* 0xfffffffc00f08947 */ /* 0x004fea000383ffff */
[----:B------:R-:W-:Y:S05]  /*85c0*/  BRA `(.L_x_117) ;  /* 0xffffff9c00987947 */ /* 0x000fea000383ffff */
.L_x_39:
[----:B----4-:R-:W-:-:S07]  /*85d0*/  MOV R0, UR5 ;  /* 0x0000000500007c02 */ /* 0x010fce0008000f00 */
.L_x_118:
[----:B-1----:R1:W2:Y:S02]  /*85e0*/  SYNCS.PHASECHK.TRANS64.TRYWAIT P0, [R0+URZ], R3 ;  /* 0x00000003000075a7 */ /* 0x0022a400080011ff */
[----:B--2---:R-:W-:Y:S05]  /*85f0*/  @!P0 NANOSLEEP.SYNCS 0x989680 ;  /* 0x009896800000895d */ /* 0x004fea0003900000 */
[----:B------:R-:W2:Y:S02]  /*8600*/  @!P0 SYNCS.PHASECHK.TRANS64 P0, [R0+URZ], R3 ;  /* 0x00000003000085a7 */ /* 0x000ea400080010ff */
[----:B--2---:R-:W-:Y:S05]  /*8610*/  @!P0 BRA `(.L_x_118) ;  /* 0xfffffffc00f08947 */ /* 0x004fea000383ffff */
[----:B------:R-:W-:Y:S05]  /*8620*/  BRA `(.L_x_119) ;  /* 0xffffff9c00a47947 */ /* 0x000fea000383ffff */
.L_x_40:
[----:B----4-:R-:W-:-:S07]  /*8630*/  MOV R0, UR5 ;  /* 0x0000000500007c02 */ /* 0x010fce0008000f00 */
.L_x_120:
[----:B-1----:R1:W2:Y:S02]  /*8640*/  SYNCS.PHASECHK.TRANS64.TRYWAIT P0, [R0+URZ], R3 ;  /* 0x00000003000075a7 */ /* 0x0022a400080011ff */
[----:B--2---:R-:W-:Y:S05]  /*8650*/  @!P0 NANOSLEEP.SYNCS 0x989680 ;  /* 0x009896800000895d */ /* 0x004fea0003900000 */
[----:B------:R-:W2:Y:S02]  /*8660*/  @!P0 SYNCS.PHASECHK.TRANS64 P0, [R0+URZ], R3 ;  /* 0x00000003000085a7 */ /* 0x000ea400080010ff */
[----:B--2---:R-:W-:Y:S05]  /*8670*/  @!P0 BRA `(.L_x_120) ;  /* 0xfffffffc00f08947 */ /* 0x004fea000383ffff */
[----:B------:R-:W-:Y:S05]  /*8680*/  BRA `(.L_x_121) ;  /* 0xffffff9c00b07947 */ /* 0x000fea000383ffff */
.L_x_43:
[----:B-1----:R1:W2:Y:S02]  /*8690*/  SYNCS.PHASECHK.TRANS64.TRYWAIT P0, [R0+URZ+0xf0], R5 ;  /* 0x0000f005000075a7 */ /* 0x0022a400080011ff */
[----:B--2---:R-:W-:Y:S05]  /*86a0*/  @!P0 NANOSLEEP.SYNCS 0x989680 ;  /* 0x009896800000895d */ /* 0x004fea0003900000 */
[----:B------:R-:W2:Y:S02]  /*86b0*/  @!P0 SYNCS.PHASECHK.TRANS64 P0, [R0+URZ+0xf0], R5 ;  /* 0x0000f005000085a7 */ /* 0x000ea400080010ff */
[----:B--2---:R-:W-:Y:S05]  /*86c0*/  @!P0 BRA `(.L_x_43) ;  /* 0xfffffffc00f08947 */ /* 0x004fea000383ffff */
[----:B------:R-:W-:Y:S05]  /*86d0*/  BRA `(.L_x_122) ;  /* 0xffffffa0000c7947 */ /* 0x000fea000383ffff */
.L_x_44:
[----:B------:R-:W-:-:S07]  /*86e0*/  MOV R0, UR5 ;  /* 0x0000000500007c02 */ /* 0x000fce0008000f00 */
.L_x_123:
[----:B-1----:R1:W2:Y:S02]  /*86f0*/  SYNCS.PHASECHK.TRANS64.TRYWAIT P0, [R0+URZ+0xa0], R5 ;  /* 0x0000a005000075a7 */ /* 0x0022a400080011ff */
[----:B--2---:R-:W-:Y:S05]  /*8700*/  @!P0 NANOSLEEP.SYNCS 0x989680 ;  /* 0x009896800000895d */ /* 0x004fea0003900000 */
[----:B------:R-:W2:Y:S02]  /*8710*/  @!P0 SYNCS.PHASECHK.TRANS64 P0, [R0+URZ+0xa0], R5 ;  /* 0x0000a005000085a7 */ /* 0x000ea400080010ff */
[----:B--2---:R-:W-:Y:S05]  /*8720*/  @!P0 BRA `(.L_x_123) ;  /* 0xfffffffc00f08947 */ /* 0x004fea000383ffff */
[----:B------:R-:W-:Y:S05]  /*8730*/  BRA `(.L_x_124) ;  /* 0xffffffa0001c7947 */ /* 0x000fea000383ffff */
.L_x_45:
[----:B-1----:R1:W2:Y:S02]  /*8740*/  SYNCS.PHASECHK.TRANS64.TRYWAIT P1, [R0+URZ+0x90], R5 ;  /* 0x00009005000075a7 */ /* 0x0022a400080211ff */
[----:B--2---:R-:W-:Y:S05]  /*8750*/  @!P1 NANOSLEEP.SYNCS 0x989680 ;  /* 0x009896800000995d */ /* 0x004fea0003900000 */
[----:B------:R-:W2:Y:S02]  /*8760*/  @!P1 SYNCS.PHASECHK.TRANS64 P1, [R0+URZ+0x90], R5 ;  /* 0x00009005000095a7 */ /* 0x000ea400080210ff */
[----:B--2---:R-:W-:Y:S05]  /*8770*/  @!P1 BRA `(.L_x_45) ;  /* 0xfffffffc00f09947 */ /* 0x004fea000383ffff */
[----:B------:R-:W-:Y:S05]  /*8780*/  BRA `(.L_x_125) ;  /* 0xffffffa0004c7947 */ /* 0x000fea000383ffff */
.L_x_48:
[----:B------:R-:W-:-:S07]  /*8790*/  MOV R0, UR5 ;  /* 0x0000000500007c02 */ /* 0x000fce0008000f00 */
.L_x_126:
[----:B-1----:R1:W2:Y:S02]  /*87a0*/  SYNCS.PHASECHK.TRANS64.TRYWAIT P0, [R0+URZ+0xa0], R3 ;  /* 0x0000a003000075a7 */ /* 0x0022a400080011ff */
[----:B--2---:R-:W-:Y:S05]  /*87b0*/  @!P0 NANOSLEEP.SYNCS 0x989680 ;  /* 0x009896800000895d */ /* 0x004fea0003900000 */
[----:B------:R-:W2:Y:S02]  /*87c0*/  @!P0 SYNCS.PHASECHK.TRANS64 P0, [R0+URZ+0xa0], R3 ;  /* 0x0000a003000085a7 */ /* 0x000ea400080010ff */
[----:B--2---:R-:W-:Y:S05]  /*87d0*/  @!P0 BRA `(.L_x_126) ;  /* 0xfffffffc00f08947 */ /* 0x004fea000383ffff */
[----:B------:R-:W-:Y:S05]  /*87e0*/  BRA `(.L_x_47) ;  /* 0xffffffa000a07947 */ /* 0x000fea000383ffff */
.L_x_55:
[----:B-1----:R1:W2:Y:S02]  /*87f0*/  SYNCS.PHASECHK.TRANS64.TRYWAIT P1, [R0+URZ+0x90], R5 ;  /* 0x00009005000075a7 */ /* 0x0022a400080211ff */
[----:B--2---:R-:W-:Y:S05]  /*8800*/  @!P1 NANOSLEEP.SYNCS 0x989680 ;  /* 0x009896800000995d */ /* 0x004fea0003900000 */
[----:B------:R-:W2:Y:S02]  /*8810*/  @!P1 SYNCS.PHASECHK.TRANS64 P1, [R0+URZ+0x90], R5 ;  /* 0x00009005000095a7 */ /* 0x000ea400080210ff */
[----:B--2---:R-:W-:Y:S05]  /*8820*/  @!P1 BRA `(.L_x_55) ;  /* 0xfffffffc00f09947 */ /* 0x004fea000383ffff */
[----:B------:R-:W-:Y:S05]  /*8830*/  BRA `(.L_x_127) ;  /* 0xffffffa800107947 */ /* 0x000fea000383ffff */
.L_x_56:
[----:B------:R-:W-:-:S07]  /*8840*/  MOV R3, UR7 ;  /* 0x0000000700037c02 */ /* 0x000fce0008000f00 */
.L_x_128:
[----:B-1----:R1:W2:Y:S02]  /*8850*/  SYNCS.PHASECHK.TRANS64.TRYWAIT P0, [R3+URZ+0xd0], R0 ;  /* 0x0000d000030075a7 */ /* 0x0022a400080011ff */
[----:B--2---:R-:W-:Y:S05]  /*8860*/  @!P0 NANOSLEEP.SYNCS 0x989680 ;  /* 0x009896800000895d */ /* 0x004fea0003900000 */
[----:B------:R-:W2:Y:S02]  /*8870*/  @!P0 SYNCS.PHASECHK.TRANS64 P0, [R3+URZ+0xd0], R0 ;  /* 0x0000d000030085a7 */ /* 0x000ea400080010ff */
[----:B--2---:R-:W-:Y:S05]  /*8880*/  @!P0 BRA `(.L_x_128) ;  /* 0xfffffffc00f08947 */ /* 0x004fea000383ffff */
[----:B------:R-:W-:Y:S05]  /*8890*/  BRA `(.L_x_129) ;  /* 0xffffffa800487947 */ /* 0x000fea000383ffff */
.L_x_59:
[----:B------:R-:W-:Y:S07]  /*88a0*/  MOV R0, UR6 ;  /* 0x0000000600007c02 */ /* 0x000fee0008000f00 */
.L_x_130:
[----:B-1----:R1:W2:Y:S02]  /*88b0*/  SYNCS.PHASECHK.TRANS64.TRYWAIT P0, [R0+URZ], R3 ;  /* 0x00000003000075a7 */ /* 0x0022a400080011ff */
[----:B--2---:R-:W-:Y:S05]  /*88c0*/  @!P0 NANOSLEEP.SYNCS 0x989680 ;  /* 0x009896800000895d */ /* 0x004fea0003900000 */
[----:B------:R-:W2:Y:S02]  /*88d0*/  @!P0 SYNCS.PHASECHK.TRANS64 P0, [R0+URZ], R3 ;  /* 0x00000003000085a7 */ /* 0x000ea400080010ff */
[----:B--2---:R-:W-:Y:S05]  /*88e0*/  @!P0 BRA `(.L_x_130) ;  /* 0xfffffffc00f08947 */ /* 0x004fea000383ffff */
[----:B------:R-:W-:Y:S05]  /*88f0*/  BRA `(.L_x_58) ;  /* 0xffffffa800647947 */ /* 0x000fea000383ffff */
.L_x_62:
[----:B------:R-:W-:-:S07]  /*8900*/  MOV R0, UR6 ;  /* 0x0000000600007c02 */ /* 0x000fce0008000f00 */
.L_x_131:
[----:B--2---:R2:W4:Y:S02]  /*8910*/  SYNCS.PHASECHK.TRANS64.TRYWAIT P0, [R0+URZ], R3 ;  /* 0x00000003000075a7 */ /* 0x00452400080011ff */
[----:B----4-:R-:W-:Y:S05]  /*8920*/  @!P0 NANOSLEEP.SYNCS 0x989680 ;  /* 0x009896800000895d */ /* 0x010fea0003900000 */
[----:B------:R-:W4:Y:S02]  /*8930*/  @!P0 SYNCS.PHASECHK.TRANS64 P0, [R0+URZ], R3 ;  /* 0x00000003000085a7 */ /* 0x000f2400080010ff */
[----:B----4-:R-:W-:Y:S05]  /*8940*/  @!P0 BRA `(.L_x_131) ;  /* 0xfffffffc00f08947 */ /* 0x010fea000383ffff */
[----:B------:R-:W-:Y:S05]  /*8950*/  BRA `(.L_x_132) ;  /* 0xffffffac00407947 */ /* 0x000fea000383ffff */
.L_x_63:
[----:B------:R-:W-:-:S07]  /*8960*/  MOV R0, UR6 ;  /* 0x0000000600007c02 */ /* 0x000fce0008000f00 */
.L_x_133:
[----:B-1----:R1:W2:Y:S02]  /*8970*/  SYNCS.PHASECHK.TRANS64.TRYWAIT P0, [R0+URZ], R3 ;  /* 0x00000003000075a7 */ /* 0x0022a400080011ff */
[----:B--2---:R-:W-:Y:S05]  /*8980*/  @!P0 NANOSLEEP.SYNCS 0x989680 ;  /* 0x009896800000895d */ /* 0x004fea0003900000 */
[----:B------:R-:W2:Y:S02]  /*8990*/  @!P0 SYNCS.PHASECHK.TRANS64 P0, [R0+URZ], R3 ;  /* 0x00000003000085a7 */ /* 0x000ea400080010ff */
[----:B--2---:R-:W-:Y:S05]  /*89a0*/  @!P0 BRA `(.L_x_133) ;  /* 0xfffffffc00f08947 */ /* 0x004fea000383ffff */
[----:B------:R-:W-:Y:S05]  /*89b0*/  BRA `(.L_x_134) ;  /* 0xffffffac004c7947 */ /* 0x000fea000383ffff */
.L_x_64:
[----:B------:R-:W-:-:S07]  /*89c0*/  MOV R0, UR6 ;  /* 0x0000000600007c02 */ /* 0x000fce0008000f00 */
.L_x_135:
[----:B-1----:R1:W2:Y:S02]  /*89d0*/  SYNCS.PHASECHK.TRANS64.TRYWAIT P0, [R0+URZ], R3 ;  /* 0x00000003000075a7 */ /* 0x0022a400080011ff */
[----:B--2---:R-:W-:Y:S05]  /*89e0*/  @!P0 NANOSLEEP.SYNCS 0x989680 ;  /* 0x009896800000895d */ /* 0x004fea0003900000 */
[----:B------:R-:W2:Y:S02]  /*89f0*/  @!P0 SYNCS.PHASECHK.TRANS64 P0, [R0+URZ], R3 ;  /* 0x00000003000085a7 */ /* 0x000ea400080010ff */
[----:B--2---:R-:W-:Y:S05]  /*8a00*/  @!P0 BRA `(.L_x_135) ;  /* 0xfffffffc00f08947 */ /* 0x004fea000383ffff */
[----:B------:R-:W-:Y:S05]  /*8a10*/  BRA `(.L_x_136) ;  /* 0xffffffac00587947 */ /* 0x000fea000383ffff */
.L_x_65:
[----:B------:R-:W-:-:S07]  /*8a20*/  MOV R0, UR7 ;  /* 0x0000000700007c02 */ /* 0x000fce0008000f00 */
.L_x_137:
[----:B-1----:R1:W2:Y:S02]  /*8a30*/  SYNCS.PHASECHK.TRANS64.TRYWAIT P0, [R0+URZ], R3 ;  /* 0x00000003000075a7 */ /* 0x0022a400080011ff */
[----:B--2---:R-:W-:Y:S05]  /*8a40*/  @!P0 NANOSLEEP.SYNCS 0x989680 ;  /* 0x009896800000895d */ /* 0x004fea0003900000 */
[----:B------:R-:W2:Y:S02]  /*8a50*/  @!P0 SYNCS.PHASECHK.TRANS64 P0, [R0+URZ], R3 ;  /* 0x00000003000085a7 */ /* 0x000ea400080010ff */
[----:B--2---:R-:W-:Y:S05]  /*8a60*/  @!P0 BRA `(.L_x_137) ;  /* 0xfffffffc00f08947 */ /* 0x004fea000383ffff */
[----:B------:R-:W-:Y:S05]  /*8a70*/  BRA `(.L_x_138) ;  /* 0xffffffac00647947 */ /* 0x000fea000383ffff */
.L_x_70:
[----:B--2---:R2:W3:Y:S02]  /*8a80*/  SYNCS.PHASECHK.TRANS64.TRYWAIT P0, [R0+URZ+0x90], R3 ;  /* 0x00009003000075a7 */ /* 0x0044e400080011ff */
[----:B---3--:R-:W-:Y:S05]  /*8a90*/  @!P0 NANOSLEEP.SYNCS 0x989680 ;  /* 0x009896800000895d */ /* 0x008fea0003900000 */
[----:B------:R-:W3:Y:S02]  /*8aa0*/  @!P0 SYNCS.PHASECHK.TRANS64 P0, [R0+URZ+0x90], R3 ;  /* 0x00009003000085a7 */ /* 0x000ee400080010ff */
[----:B---3--:R-:W-:Y:S05]  /*8ab0*/  @!P0 BRA `(.L_x_70) ;  /* 0xfffffffc00f08947 */ /* 0x008fea000383ffff */
[----:B------:R-:W-:Y:S05]  /*8ac0*/  BRA `(.L_x_139) ;  /* 0xffffffb000687947 */ /* 0x000fea000383ffff */
.L_x_73:
[----:B------:R-:W-:Y:S07]  /*8ad0*/  MOV R0, UR7 ;  /* 0x0000000700007c02 */ /* 0x000fee0008000f00 */
.L_x_140:
[----:B--2---:R2:W3:Y:S02]  /*8ae0*/  SYNCS.PHASECHK.TRANS64.TRYWAIT P0, [R0+URZ+0x88], R3 ;  /* 0x00008803000075a7 */ /* 0x0044e400080011ff */
[----:B---3--:R-:W-:Y:S05]  /*8af0*/  @!P0 NANOSLEEP.SYNCS 0x989680 ;  /* 0x009896800000895d */ /* 0x008fea0003900000 */
[----:B------:R-:W3:Y:S02]  /*8b00*/  @!P0 SYNCS.PHASECHK.TRANS64 P0, [R0+URZ+0x88], R3 ;  /* 0x00008803000085a7 */ /* 0x000ee400080010ff */
[----:B---3--:R-:W-:Y:S05]  /*8b10*/  @!P0 BRA `(.L_x_140) ;  /* 0xfffffffc00f08947 */ /* 0x008fea000383ffff */
[----:B------:R-:W-:Y:S05]  /*8b20*/  BRA `(.L_x_72) ;  /* 0xffffffb400487947 */ /* 0x000fea000383ffff */
.L_x_76:
[----:B--2---:R-:W-:Y:S07]  /*8b30*/  MOV R3, UR7 ;  /* 0x0000000700037c02 */ /* 0x004fee0008000f00 */
.L_x_141:
[----:B-1----:R1:W2:Y:S02]  /*8b40*/  SYNCS.PHASECHK.TRANS64.TRYWAIT P0, [R3+URZ+0x70], R12 ;  /* 0x0000700c030075a7 */ /* 0x0022a400080011ff */
[----:B--2---:R-:W-:Y:S05]  /*8b50*/  @!P0 NANOSLEEP.SYNCS 0x989680 ;  /* 0x009896800000895d */ /* 0x004fea0003900000 */
[----:B------:R-:W2:Y:S02]  /*8b60*/  @!P0 SYNCS.PHASECHK.TRANS64 P0, [R3+URZ+0x70], R12 ;  /* 0x0000700c030085a7 */ /* 0x000ea400080010ff */
[----:B--2---:R-:W-:Y:S05]  /*8b70*/  @!P0 BRA `(.L_x_141) ;  /* 0xfffffffc00f08947 */ /* 0x004fea000383ffff */
[----:B------:R-:W-:Y:S05]  /*8b80*/  BRA `(.L_x_142) ;  /* 0xffffffb400c07947 */ /* 0x000fea000383ffff */
.L_x_77:
[----:B------:R-:W-:Y:S07]  /*8b90*/  MOV R3, UR7 ;  /* 0x0000000700037c02 */ /* 0x000fee0008000f00 */
.L_x_143:
[----:B-1----:R1:W2:Y:S02]  /*8ba0*/  SYNCS.PHASECHK.TRANS64.TRYWAIT P0, [R3+URZ+0x78], R12 ;  /* 0x0000780c030075a7 */ /* 0x0022a400080011ff */
[----:B--2---:R-:W-:Y:S05]  /*8bb0*/  @!P0 NANOSLEEP.SYNCS 0x989680 ;  /* 0x009896800000895d */ /* 0x004fea0003900000 */
[----:B------:R-:W2:Y:S02]  /*8bc0*/  @!P0 SYNCS.PHASECHK.TRANS64 P0, [R3+URZ+0x78], R12 ;  /* 0x0000780c030085a7 */ /* 0x000ea400080010ff */
[----:B--2---:R-:W-:Y:S05]  /*8bd0*/  @!P0 BRA `(.L_x_143) ;  /* 0xfffffffc00f08947 */ /* 0x004fea000383ffff */
[----:B------:R-:W-:Y:S05]  /*8be0*/  BRA `(.L_x_144) ;  /* 0xffffffb800407947 */ /* 0x000fea000383ffff */
.L_x_79:
[----:B------:R-:W-:-:S07]  /*8bf0*/  MOV R0, UR7 ;  /* 0x0000000700007c02 */ /* 0x000fce0008000f00 */
.L_x_145:
[----:B-1----:R1:W3:Y:S02]  /*8c00*/  SYNCS.PHASECHK.TRANS64.TRYWAIT P0, [R0+URZ+0x70], R3 ;  /* 0x00007003000075a7 */ /* 0x0022e400080011ff */
[----:B---3--:R-:W-:Y:S05]  /*8c10*/  @!P0 NANOSLEEP.SYNCS 0x989680 ;  /* 0x009896800000895d */ /* 0x008fea0003900000 */
[----:B------:R-:W3:Y:S02]  /*8c20*/  @!P0 SYNCS.PHASECHK.TRANS64 P0, [R0+URZ+0x70], R3 ;  /* 0x00007003000085a7 */ /* 0x000ee400080010ff */
[----:B---3--:R-:W-:Y:S05]  /*8c30*/  @!P0 BRA `(.L_x_145) ;  /* 0xfffffffc00f08947 */ /* 0x008fea000383ffff */
[----:B------:R-:W-:Y:S05]  /*8c40*/  BRA `(.L_x_146) ;  /* 0xffffffb800b07947 */ /* 0x000fea000383ffff */
.L_x_81:
[----:B--2---:R2:W4:Y:S02]  /*8c50*/  SYNCS.PHASECHK.TRANS64.TRYWAIT P0, [R0+URZ+0x90], R3 ;  /* 0x00009003000075a7 */ /* 0x00452400080011ff */
[----:B----4-:R-:W-:Y:S05]  /*8c60*/  @!P0 NANOSLEEP.SYNCS 0x989680 ;  /* 0x009896800000895d */ /* 0x010fea0003900000 */
[----:B------:R-:W4:Y:S02]  /*8c70*/  @!P0 SYNCS.PHASECHK.TRANS64 P0, [R0+URZ+0x90], R3 ;  /* 0x00009003000085a7 */ /* 0x000f2400080010ff */
[----:B----4-:R-:W-:Y:S05]  /*8c80*/  @!P0 BRA `(.L_x_81) ;  /* 0xfffffffc00f08947 */ /* 0x010fea000383ffff */
[----:B------:R-:W-:Y:S05]  /*8c90*/  BRA `(.L_x_147) ;  /* 0xffffffbc00787947 */ /* 0x000fea000383ffff */
.L_x_92:
[----:B-1----:R1:W3:Y:S02]  /*8ca0*/  SYNCS.PHASECHK.TRANS64.TRYWAIT P1, [R3+URZ+0x60], R0 ;  /* 0x00006000030075a7 */ /* 0x0022e400080211ff */
[----:B---3--:R-:W-:Y:S05]  /*8cb0*/  @!P1 NANOSLEEP.SYNCS 0x989680 ;  /* 0x009896800000995d */ /* 0x008fea0003900000 */
[----:B------:R-:W3:Y:S02]  /*8cc0*/  @!P1 SYNCS.PHASECHK.TRANS64 P1, [R3+URZ+0x60], R0 ;  /* 0x00006000030095a7 */ /* 0x000ee400080210ff */
[----:B---3--:R-:W-:Y:S05]  /*8cd0*/  @!P1 BRA `(.L_x_92) ;  /* 0xfffffffc00f09947 */ /* 0x008fea000383ffff */
[----:B------:R-:W-:Y:S05]  /*8ce0*/  BRA `(.L_x_91) ;  /* 0xffffffc8009c7947 */ /* 0x000fea000383ffff */
.L_x_94:
[----:B-1----:R1:W4:Y:S02]  /*8cf0*/  SYNCS.PHASECHK.TRANS64.TRYWAIT P0, [R207+URZ+0xb0], R2 ;  /* 0x0000b002cf0075a7 */ /* 0x00232400080011ff */
[----:B----4-:R-:W-:Y:S05]  /*8d00*/  @!P0 NANOSLEEP.SYNCS 0x989680 ;  /* 0x009896800000895d */ /* 0x010fea0003900000 */
[----:B------:R-:W4:Y:S02]  /*8d10*/  @!P0 SYNCS.PHASECHK.TRANS64 P0, [R207+URZ+0xb0], R2 ;  /* 0x0000b002cf0085a7 */ /* 0x000f2400080010ff */
[----:B----4-:R-:W-:Y:S05]  /*8d20*/  @!P0 BRA `(.L_x_94) ;  /* 0xfffffffc00f08947 */ /* 0x010fea000383ffff */
[----:B------:R-:W-:Y:S05]  /*8d30*/  BRA `(.L_x_93) ;  /* 0xffffffc800f87947 */ /* 0x000fea000383ffff */
.L_x_103:
[----:B--2---:R2:W3:Y:S02]  /*8d40*/  SYNCS.PHASECHK.TRANS64.TRYWAIT P0, [R210+URZ+0x60], R3 ;  /* 0x00006003d20075a7 */ /* 0x0044e400080011ff */
[----:B---3--:R-:W-:Y:S05]  /*8d50*/  @!P0 NANOSLEEP.SYNCS 0x989680 ;  /* 0x009896800000895d */ /* 0x008fea0003900000 */
[----:B------:R-:W3:Y:S02]  /*8d60*/  @!P0 SYNCS.PHASECHK.TRANS64 P0, [R210+URZ+0x60], R3 ;  /* 0x00006003d20085a7 */ /* 0x000ee400080010ff */
[----:B---3--:R-:W-:Y:S05]  /*8d70*/  @!P0 BRA `(.L_x_103) ;  /* 0xfffffffc00f08947 */ /* 0x008fea000383ffff */
[----:B------:R-:W-:Y:S05]  /*8d80*/  BRA `(.L_x_102) ;  /* 0xffffffe000047947 */ /* 0x000fea000383ffff */
        .weak           $__internal_0_$__cuda_sm10x_tcgen05_guardrail_trap_col_being_dealloced_not_returned_by_alloc
        .type           $__internal_0_$__cuda_sm10x_tcgen05_guardrail_trap_col_being_dealloced_not_returned_by_alloc,@function
        .size           $__internal_0_$__cuda_sm10x_tcgen05_guardrail_trap_col_being_dealloced_not_returned_by_alloc,($__internal_1_$__cuda_sm10x_tcgen05_guardrail_trap_phase_invalid_during_alloc - $__internal_0_$__cuda_sm10x_tcgen05_guardrail_trap_col_being_dealloced_not_returned_by_alloc)
$__internal_0_$__cuda_sm10x_tcgen05_guardrail_trap_col_being_dealloced_not_returned_by_alloc:
[----:B------:R-:W-:Y:S05]  /*8d90*/  BPT.TRAP 0x1 ;  /* 0x000000040000795c */ /* 0x000fea0000300000 */
[----:B------:R-:W-:-:S04]  /*8da0*/  HFMA2 R3, -RZ, RZ, 0, 0 ;  /* 0x00000000ff037431 */ /* 0x000fc800000001ff */
[----:B------:R-:W-:Y:S05]  /*8db0*/  RET.REL.NODEC R2 `(_ZN7cutlass13device_kernelINS_4gemm6kernel13GemmUniversalIN4cute5tupleIJiiiiEEENS1_10collective13CollectiveMmaINS1_35MainloopSm100TmaUmmaWarpSpecializedILi6ELi2ELi4ENS5_IJNS4_1CILi1EEESB_SB_EEEEENS5_IJNSA_ILi128EEESE_SE_EEENS_12float_e5m2_tENS5_IJlSB_lEEENS_12float_e4m3_tESH_NS4_8TiledMMAINS4_8MMA_AtomIJNS4_10MMA_TraitsINS4_19SM100_MMA_F8F6F4_SSEJSG_SI_fSE_SE_NS4_17integral_constantINS4_4UMMA5MajorELSP_0EEESQ_NSN_INSO_7ScaleInELSR_0EEESS_EEEEEENS4_6LayoutISC_NS5_IJNSA_ILi0EEESW_SW_EEEEENS5_IJNS4_10UnderscoreESZ_SZ_EEEEENS4_13SM90_TMA_LOADENS4_14ComposedLayoutINS4_7SwizzleILi3ELi4ELi3EEENS4_18smem_ptr_flag_bitsILi8EEENSV_INS5_IJNSA_ILi8EEESE_EEENS5_IJSE_SB_EEEEEEEvNS4_8identityES12_S1C_vS1D_EENS_8epilogue10collective18CollectiveEpilogueINS1F_23Sm100TmaWarpSpecializedILi2ELi2ELi64ELb0ELb0EEEJSF_NS5_IJNSV_ISE_SB_EENSV_INSA_ILi64EEESB_EEEEESG_SH_SG_SH_NS1F_6fusion15FusionCallbacksIS1J_NS1O_17LinearCombinationISG_fSG_fLNS_15FloatRoundStyleE2EEESF_S1N_JEEENS4_5SM1004TMEM4LOAD26SM100_TMEM_LOAD_32dp32b64xES12_NS13_INS14_ILi2ELi4ELi3EEES17_NSV_INS5_IJS18_S1L_EEENS5_IJS1L_SB_EEEEEEENS4_39AutoVectorizingCopyWithAssumedAlignmentILi128EEENS4_14SM90_TMA_STOREES22_S24_S24_EEEvvEEEEvNT_6ParamsE) ;  /* 0xffffff7002907950 */ /* 0x000fea0003c3ffff */
        .weak           $__internal_1_$__cuda_sm10x_tcgen05_guardrail_trap_phase_invalid_during_alloc
        .type           $__internal_1_$__cuda_sm10x_tcgen05_guardrail_trap_phase_invalid_during_alloc,@function
        .size           $__internal_1_$__cuda_sm10x_tcgen05_guardrail_trap_phase_invalid_during_alloc,($__internal_2_$__cuda_sm10x_tcgen05_guardrail_trap_unallocated_columns_being_dealloced - $__internal_1_$__cuda_sm10x_tcgen05_guardrail_trap_phase_invalid_during_alloc)
$__internal_1_$__cuda_sm10x_tcgen05_guardrail_trap_phase_invalid_during_alloc:
[----:B------:R-:W-:Y:S05]  /*8dc0*/  BPT.TRAP 0x1 ;  /* 0x000000040000795c */ /* 0x000fea0000300000 */
[----:B------:R-:W-:-:S04]  /*8dd0*/  MOV R3, 0x0 ;  /* 0x0000000000037802 */ /* 0x000fc80000000f00 */
[----:B------:R-:W-:Y:S05]  /*8de0*/  RET.REL.NODEC R2 `(_ZN7cutlass13device_kernelINS_4gemm6kernel13GemmUniversalIN4cute5tupleIJiiiiEEENS1_10collective13CollectiveMmaINS1_35MainloopSm100TmaUmmaWarpSpecializedILi6ELi2ELi4ENS5_IJNS4_1CILi1EEESB_SB_EEEEENS5_IJNSA_ILi128EEESE_SE_EEENS_12float_e5m2_tENS5_IJlSB_lEEENS_12float_e4m3_tESH_NS4_8TiledMMAINS4_8MMA_AtomIJNS4_10MMA_TraitsINS4_19SM100_MMA_F8F6F4_SSEJSG_SI_fSE_SE_NS4_17integral_constantINS4_4UMMA5MajorELSP_0EEESQ_NSN_INSO_7ScaleInELSR_0EEESS_EEEEEENS4_6LayoutISC_NS5_IJNSA_ILi0EEESW_SW_EEEEENS5_IJNS4_10UnderscoreESZ_SZ_EEEEENS4_13SM90_TMA_LOADENS4_14ComposedLayoutINS4_7SwizzleILi3ELi4ELi3EEENS4_18smem_ptr_flag_bitsILi8EEENSV_INS5_IJNSA_ILi8EEESE_EEENS5_IJSE_SB_EEEEEEEvNS4_8identityES12_S1C_vS1D_EENS_8epilogue10collective18CollectiveEpilogueINS1F_23Sm100TmaWarpSpecializedILi2ELi2ELi64ELb0ELb0EEEJSF_NS5_IJNSV_ISE_SB_EENSV_INSA_ILi64EEESB_EEEEESG_SH_SG_SH_NS1F_6fusion15FusionCallbacksIS1J_NS1O_17LinearCombinationISG_fSG_fLNS_15FloatRoundStyleE2EEESF_S1N_JEEENS4_5SM1004TMEM4LOAD26SM100_TMEM_LOAD_32dp32b64xES12_NS13_INS14_ILi2ELi4ELi3EEES17_NSV_INS5_IJS18_S1L_EEENS5_IJS1L_SB_EEEEEEENS4_39AutoVectorizingCopyWithAssumedAlignmentILi128EEENS4_14SM90_TMA_STOREES22_S24_S24_EEEvvEEEEvNT_6ParamsE) ;  /* 0xffffff7002847950 */ /* 0x000fea0003c3ffff */
        .weak           $__internal_2_$__cuda_sm10x_tcgen05_guardrail_trap_unallocated_columns_being_dealloced
        .type           $__internal_2_$__cuda_sm10x_tcgen05_guardrail_trap_unallocated_columns_being_dealloced,@function
        .size           $__internal_2_$__cuda_sm10x_tcgen05_guardrail_trap_unallocated_columns_being_dealloced,(.L_x_149 - $__internal_2_$__cuda_sm10x_tcgen05_guardrail_trap_unallocated_columns_being_dealloced)
$__internal_2_$__cuda_sm10x_tcgen05_guardrail_trap_unallocated_columns_being_dealloced:
[----:B------:R-:W-:Y:S05]  /*8df0*/  BPT.TRAP 0x1 ;  /* 0x000000040000795c */ /* 0x000fea0000300000 */
[----:B------:R-:W-:-:S04]  /*8e00*/  HFMA2 R3, -RZ, RZ, 0, 0 ;  /* 0x00000000ff037431 */ /* 0x000fc800000001ff */
[----:B------:R-:W-:Y:S05]  /*8e10*/  RET.REL.NODEC R2 `(_ZN7cutlass13device_kernelINS_4gemm6kernel13GemmUniversalIN4cute5tupleIJiiiiEEENS1_10collective13CollectiveMmaINS1_35MainloopSm100TmaUmmaWarpSpecializedILi6ELi2ELi4ENS5_IJNS4_1CILi1EEESB_SB_EEEEENS5_IJNSA_ILi128EEESE_SE_EEENS_12float_e5m2_tENS5_IJlSB_lEEENS_12float_e4m3_tESH_NS4_8TiledMMAINS4_8MMA_AtomIJNS4_10MMA_TraitsINS4_19SM100_MMA_F8F6F4_SSEJSG_SI_fSE_SE_NS4_17integral_constantINS4_4UMMA5MajorELSP_0EEESQ_NSN_INSO_7ScaleInELSR_0EEESS_EEEEEENS4_6LayoutISC_NS5_IJNSA_ILi0EEESW_SW_EEEEENS5_IJNS4_10UnderscoreESZ_SZ_EEEEENS4_13SM90_TMA_LOADENS4_14ComposedLayoutINS4_7SwizzleILi3ELi4ELi3EEENS4_18smem_ptr_flag_bitsILi8EEENSV_INS5_IJNSA_ILi8EEESE_EEENS5_IJSE_SB_EEEEEEEvNS4_8identityES12_S1C_vS1D_EENS_8epilogue10collective18CollectiveEpilogueINS1F_23Sm100TmaWarpSpecializedILi2ELi2ELi64ELb0ELb0EEEJSF_NS5_IJNSV_ISE_SB_EENSV_INSA_ILi64EEESB_EEEEESG_SH_SG_SH_NS1F_6fusion15FusionCallbacksIS1J_NS1O_17LinearCombinationISG_fSG_fLNS_15FloatRoundStyleE2EEESF_S1N_JEEENS4_5SM1004TMEM4LOAD26SM100_TMEM_LOAD_32dp32b64xES12_NS13_INS14_ILi2ELi4ELi3EEES17_NSV_INS5_IJS18_S1L_EEENS5_IJS1L_SB_EEEEEEENS4_39AutoVectorizingCopyWithAssumedAlignmentILi128EEENS4_14SM90_TMA_STOREES22_S24_S24_EEEvvEEEEvNT_6ParamsE) ;  /* 0xffffff7002787950 */ /* 0x000fea0003c3ffff */
.L_x_148:
[----:B------:R-:W-:-:S00]  /*8e20*/  BRA `(.L_x_148) ;  /* 0xfffffffc00fc7947 */ /* 0x000fc0000383ffff */
[----:B------:R-:W-:-:S00]  /*8e30*/  NOP ;  /* 0x0000000000007918 */ /* 0x000fc00000000000 */
        /* <DEDUP_REMOVED lines=12> */
.L_x_149:


//--------------------- .nv.global.init           --------------------------
	.section	.nv.global.init,"aw",@progbits
.nv.global.init:
	.type		$str$27,@object
	.size		$str$27,($str$28 - $str$27)
$str$27:
        /*0000*/ 	.byte	0x28, 0x61, 0x64, 0x64, 0x72, 0x65, 0x73, 0x73, 0x20, 0x26, 0x20, 0x6d, 0x61, 0x73, 0x6b, 0x29
        /*0010*/ 	.byte	0x20, 0x3d, 0x3d, 0x20, 0x30, 0x00
	.type		$str$28,@object
	.size		$str$28,($str$26 - $str$28)
$str$28:
        /*0016*/ 	.byte	0x2f, 0x74, 0x6d, 0x70, 0x2f, 0x63, 0x75, 0x74, 0x6c, 0x61, 0x73, 0x73, 0x5f, 0x73, 0x77, 0x65
        /*0026*/ 	.byte	0x65, 0x70, 0x5f, 0x73, 0x72, 0x63, 0x2f, 0x69, 0x6e, 0x63, 0x6c, 0x75, 0x64, 0x65, 0x2f, 0x63
        /*0036*/ 	.byte	0x75, 0x74, 0x65, 0x2f, 0x70, 0x6f, 0x69, 0x6e, 0x74, 0x65, 0x72, 0x5f, 0x66, 0x6c, 0x61, 0x67
        /*0046*/ 	.byte	0x67, 0x65, 0x64, 0x2e, 0x68, 0x70, 0x70, 0x00
	.type		$str$26,@object
	.size		$str$26,($str$25 - $str$26)
$str$26:
        /*004e*/ 	.byte	0x2f, 0x74, 0x6d, 0x70, 0x2f, 0x63, 0x75, 0x74, 0x6c, 0x61, 0x73, 0x73, 0x5f, 0x73, 0x77, 0x65
        /*005e*/ 	.byte	0x65, 0x70, 0x5f, 0x73, 0x72, 0x63, 0x2f, 0x69, 0x6e, 0x63, 0x6c, 0x75, 0x64, 0x65, 0x2f, 0x63
        /*006e*/ 	.byte	0x75, 0x74, 0x65, 0x2f, 0x61, 0x74, 0x6f, 0x6d, 0x2f, 0x63, 0x6f, 0x70, 0x79, 0x5f, 0x74, 0x72
        /*007e*/ 	.byte	0x61, 0x69, 0x74, 0x73, 0x5f, 0x73, 0x6d, 0x31, 0x30, 0x30, 0x2e, 0x68, 0x70, 0x70, 0x00
	.type		$str$25,@object
	.size		$str$25,(__unnamed_1 - $str$25)
$str$25:
        /*008d*/ 	.byte	0x28, 0x28, 0x75, 0x69, 0x6e, 0x74, 0x33, 0x32, 0x5f, 0x74, 0x28, 0x74, 0x68, 0x72, 0x65, 0x61
        /*009d*/ 	.byte	0x64, 0x49, 0x64, 0x78, 0x2e, 0x78, 0x29, 0x20, 0x2f, 0x20, 0x33, 0x32, 0x29, 0x20, 0x25, 0x20
        /*00ad*/ 	.byte	0x34, 0x29, 0x20, 0x3d, 0x3d, 0x20, 0x28, 0x28, 0x28, 0x74, 0x6d, 0x65, 0x6d, 0x5f, 0x61, 0x64
        /*00bd*/ 	.byte	0x64, 0x72, 0x20, 0x3e, 0x3e, 0x20, 0x31, 0x36, 0x29, 0x20, 0x2f, 0x20, 0x33, 0x32, 0x29, 0x20
        /*00cd*/ 	.byte	0x25, 0x20, 0x34, 0x29, 0x00
	.type		__unnamed_1,@object
	.size		__unnamed_1,(__unnamed_2 - __unnamed_1)
__unnamed_1:
        /*00d2*/ 	.byte	0x61, 0x75, 0x74, 0x6f, 0x20, 0x63, 0x75, 0x74, 0x65, 0x3a, 0x3a, 0x61, 0x73, 0x5f, 0x70, 0x6f
        /* <DEDUP_REMOVED lines=24> */
        /*0262*/ 	.byte	0x43, 0x3c, 0x38, 0x31, 0x39, 0x32, 0x3e, 0x3e, 0x3e, 0x3e, 0x5d, 0x00
	.type		__unnamed_2,@object
	.size		__unnamed_2,(.L_2 - __unnamed_2)
__unnamed_2:
        /* <DEDUP_REMOVED lines=42> */
        /*050e*/ 	.byte	0x3e, 0x3e, 0x3e, 0x3e, 0x5d, 0x00
.L_2:


//--------------------- .nv.shared._ZN7cutlass13device_kernelINS_4gemm6kernel13GemmUniversalIN4cute5tupleIJiiiiEEENS1_10collective13CollectiveMmaINS1_35MainloopSm100TmaUmmaWarpSpecializedILi6ELi2ELi4ENS5_IJNS4_1CILi1EEESB_SB_EEEEENS5_IJNSA_ILi128EEESE_SE_EEENS_12float_e5m2_tENS5_IJlSB_lEEENS_12float_e4m3_tESH_NS4_8TiledMMAINS4_8MMA_AtomIJNS4_10MMA_TraitsINS4_19SM100_MMA_F8F6F4_SSEJSG_SI_fSE_SE_NS4_17integral_constantINS4_4UMMA5MajorELSP_0EEESQ_NSN_INSO_7ScaleInELSR_0EEESS_EEEEEENS4_6LayoutISC_NS5_IJNSA_ILi0EEESW_SW_EEEEENS5_IJNS4_10UnderscoreESZ_SZ_EEEEENS4_13SM90_TMA_LOADENS4_14ComposedLayoutINS4_7SwizzleILi3ELi4ELi3EEENS4_18smem_ptr_flag_bitsILi8EEENSV_INS5_IJNSA_ILi8EEESE_EEENS5_IJSE_SB_EEEEEEEvNS4_8identityES12_S1C_vS1D_EENS_8epilogue10collective18CollectiveEpilogueINS1F_23Sm100TmaWarpSpecializedILi2ELi2ELi64ELb0ELb0EEEJSF_NS5_IJNSV_ISE_SB_EENSV_INSA_ILi64EEESB_EEEEESG_SH_SG_SH_NS1F_6fusion15FusionCallbacksIS1J_NS1O_17LinearCombinationISG_fSG_fLNS_15FloatRoundStyleE2EEESF_S1N_JEEENS4_5SM1004TMEM4LOAD26SM100_TMEM_LOAD_32dp32b64xES12_NS13_INS14_ILi2ELi4ELi3EEES17_NSV_INS5_IJS18_S1L_EEENS5_IJS1L_SB_EEEEEEENS4_39AutoVectorizingCopyWithAssumedAlignmentILi128EEENS4_14SM90_TMA_STOREES22_S24_S24_EEEvvEEEEvNT_6ParamsE --------------------------
	.section	.nv.shared._ZN7cutlass13device_kernelINS_4gemm6kernel13GemmUniversalIN4cute5tupleIJiiiiEEENS1_10collective13CollectiveMmaINS1_35MainloopSm100TmaUmmaWarpSpecializedILi6ELi2ELi4ENS5_IJNS4_1CILi1EEESB_SB_EEEEENS5_IJNSA_ILi128EEESE_SE_EEENS_12float_e5m2_tENS5_IJlSB_lEEENS_12float_e4m3_tESH_NS4_8TiledMMAINS4_8MMA_AtomIJNS4_10MMA_TraitsINS4_19SM100_MMA_F8F6F4_SSEJSG_SI_fSE_SE_NS4_17integral_constantINS4_4UMMA5MajorELSP_0EEESQ_NSN_INSO_7ScaleInELSR_0EEESS_EEEEEENS4_6LayoutISC_NS5_IJNSA_ILi0EEESW_SW_EEEEENS5_IJNS4_10UnderscoreESZ_SZ_EEEEENS4_13SM90_TMA_LOADENS4_14ComposedLayoutINS4_7SwizzleILi3ELi4ELi3EEENS4_18smem_ptr_flag_bitsILi8EEENSV_INS5_IJNSA_ILi8EEESE_EEENS5_IJSE_SB_EEEEEEEvNS4_8identityES12_S1C_vS1D_EENS_8epilogue10collective18CollectiveEpilogueINS1F_23Sm100TmaWarpSpecializedILi2ELi2ELi64ELb0ELb0EEEJSF_NS5_IJNSV_ISE_SB_EENSV_INSA_ILi64EEESB_EEEEESG_SH_SG_SH_NS1F_6fusion15FusionCallbacksIS1J_NS1O_17LinearCombinationISG_fSG_fLNS_15FloatRoundStyleE2EEESF_S1N_JEEENS4_5SM1004TMEM4LOAD26SM100_TMEM_LOAD_32dp32b64xES12_NS13_INS14_ILi2ELi4ELi3EEES17_NSV_INS5_IJS18_S1L_EEENS5_IJS1L_SB_EEEEEEENS4_39AutoVectorizingCopyWithAssumedAlignmentILi128EEENS4_14SM90_TMA_STOREES22_S24_S24_EEEvvEEEEvNT_6ParamsE,"aw",@nobits
	.sectionflags	@""
	.align	16
	.zero		1024


//--------------------- .nv.shared.reserved.0     --------------------------
	.section	.nv.shared.reserved.0,"aw",@nobits
	.weak		__nv_reservedSMEM_offset_0_alias
	.size		__nv_reservedSMEM_offset_0_alias, 0, 64
	.other		__nv_reservedSMEM_offset_0_alias,@"STO_CUDA_RESERVED_SHARED STV_DEFAULT"
__nv_reservedSMEM_offset_0_alias:
	.zero		0
.nv.shared.reserved.0:
	.zero		64
	.weak		__nv_reservedSMEM_tcgen05_partition
	.type		__nv_reservedSMEM_tcgen05_partition,@object
	.size		__nv_reservedSMEM_tcgen05_partition,(.L_0 - __nv_reservedSMEM_tcgen05_partition)
__nv_reservedSMEM_tcgen05_partition:
	.zero		32
.L_0:


//--------------------- .nv.global                --------------------------
	.section	.nv.global,"aw",@nobits
.nv.global:
	.type		_ZN40_INTERNAL_aaaa0385_4_k_cu_6ef30019_204764cute1_E,@object
	.size		_ZN40_INTERNAL_aaaa0385_4_k_cu_6ef30019_204764cute1_E,(_ZN40_INTERNAL_aaaa0385_4_k_cu_6ef30019_204764cuda3std3__45__cpo6cbeginE - _ZN40_INTERNAL_aaaa0385_4_k_cu_6ef30019_204764cute1_E)
_ZN40_INTERNAL_aaaa0385_4_k_cu_6ef30019_204764cute1_E:
	.zero		1
	.type		_ZN40_INTERNAL_aaaa0385_4_k_cu_6ef30019_204764cuda3std3__45__cpo6cbeginE,@object
	.size		_ZN40_INTERNAL_aaaa0385_4_k_cu_6ef30019_204764cuda3std3__45__cpo6cbeginE,(_ZN40_INTERNAL_aaaa0385_4_k_cu_6ef30019_204764cuda3std3__48in_placeE - _ZN40_INTERNAL_aaaa0385_4_k_cu_6ef30019_204764cuda3std3__45__cpo6cbeginE)
_ZN40_INTERNAL_aaaa0385_4_k_cu_6ef30019_204764cuda3std3__45__cpo6cbeginE:
	.zero		1
	.type		_ZN40_INTERNAL_aaaa0385_4_k_cu_6ef30019_204764cuda3std3__48in_placeE,@object
	.size		_ZN40_INTERNAL_aaaa0385_4_k_cu_6ef30019_204764cuda3std3__48in_placeE,(_ZN40_INTERNAL_aaaa0385_4_k_cu_6ef30019_204764cuda3std6ranges3__45__cpo9iter_moveE - _ZN40_INTERNAL_aaaa0385_4_k_cu_6ef30019_204764cuda3std3__48in_placeE)
_ZN40_INTERNAL_aaaa0385_4_k_cu_6ef30019_204764cuda3std3__48in_placeE:
	.zero		1
	.type		_ZN40_INTERNAL_aaaa0385_4_k_cu_6ef30019_204764cuda3std6ranges3__45__cpo9iter_moveE,@object
	.size		_ZN40_INTERNAL_aaaa0385_4_k_cu_6ef30019_204764cuda3std6ranges3__45__cpo9iter_moveE,(_ZN40_INTERNAL_aaaa0385_4_k_cu_6ef30019_204764cuda3std3__45__cpo5beginE - _ZN40_INTERNAL_aaaa0385_4_k_cu_6ef30019_204764cuda3std6ranges3__45__cpo9iter_moveE)
_ZN40_INTERNAL_aaaa0385_4_k_cu_6ef30019_204764cuda3std6ranges3__45__cpo9iter_moveE:
	.zero		1
	.type		_ZN40_INTERNAL_aaaa0385_4_k_cu_6ef30019_204764cuda3std3__45__cpo5beginE,@object
	.size		_ZN40_INTERNAL_aaaa0385_4_k_cu_6ef30019_204764cuda3std3__45__cpo5beginE,(_ZN40_INTERNAL_aaaa0385_4_k_cu_6ef30019_204764cuda3std3__442_GLOBAL__N__aaaa0385_4_k_cu_6ef30019_204766ignoreE - _ZN40_INTERNAL_aaaa0385_4_k_cu_6ef30019_204764cuda3std3__45__cpo5beginE)
_ZN40_INTERNAL_aaaa0385_4_k_cu_6ef30019_204764cuda3std3__45__cpo5beginE:
	.zero		1
	.type		_ZN40_INTERNAL_aaaa0385_4_k_cu_6ef30019_204764cuda3std3__442_GLOBAL__N__aaaa0385_4_k_cu_6ef30019_204766ignoreE,@object
	.size		_ZN40_INTERNAL_aaaa0385_4_k_cu_6ef30019_204764cuda3std3__442_GLOBAL__N__aaaa0385_4_k_cu_6ef30019_204766ignoreE,(_ZN40_INTERNAL_aaaa0385_4_k_cu_6ef30019_204764cute7productE - _ZN40_INTERNAL_aaaa0385_4_k_cu_6ef30019_204764cuda3std3__442_GLOBAL__N__aaaa0385_4_k_cu_6ef30019_204766ignoreE)
_ZN40_INTERNAL_aaaa0385_4_k_cu_6ef30019_204764cuda3std3__442_GLOBAL__N__aaaa0385_4_k_cu_6ef30019_204766ignoreE:
	.zero		1
	.type		_ZN40_INTERNAL_aaaa0385_4_k_cu_6ef30019_204764cute7productE,@object
	.size		_ZN40_INTERNAL_aaaa0385_4_k_cu_6ef30019_204764cute7productE,(_ZN40_INTERNAL_aaaa0385_4_k_cu_6ef30019_204764cuda3std3__45__cpo3endE - _ZN40_INTERNAL_aaaa0385_4_k_cu_6ef30019_204764cute7productE)
_ZN40_INTERNAL_aaaa0385_4_k_cu_6ef30019_204764cute7productE:
	.zero		1
	.type		_ZN40_INTERNAL_aaaa0385_4_k_cu_6ef30019_204764cuda3std3__45__cpo3endE,@object
	.size		_ZN40_INTERNAL_aaaa0385_4_k_cu_6ef30019_204764cuda3std3__45__cpo3endE,(_ZN40_INTERNAL_aaaa0385_4_k_cu_6ef30019_204764cuda3std3__419piecewise_constructE - _ZN40_INTERNAL_aaaa0385_4_k_cu_6ef30019_204764cuda3std3__45__cpo3endE)
_ZN40_INTERNAL_aaaa0385_4_k_cu_6ef30019_204764cuda3std3__45__cpo3endE:
	.zero		1
	.type		_ZN40_INTERNAL_aaaa0385_4_k_cu_6ef30019_204764cuda3std3__419piecewise_constructE,@object
	.size		_ZN40_INTERNAL_aaaa0385_4_k_cu_6ef30019_204764cuda3std3__419piecewise_constructE,(_ZN40_INTERNAL_aaaa0385_4_k_cu_6ef30019_204764cuda3std3__45__cpo4cendE - _ZN40_INTERNAL_aaaa0385_4_k_cu_6ef30019_204764cuda3std3__419piecewise_constructE)
_ZN40_INTERNAL_aaaa0385_4_k_cu_6ef30019_204764cuda3std3__419piecewise_constructE:
	.zero		1
	.type		_ZN40_INTERNAL_aaaa0385_4_k_cu_6ef30019_204764cuda3std3__45__cpo4cendE,@object
	.size		_ZN40_INTERNAL_aaaa0385_4_k_cu_6ef30019_204764cuda3std3__45__cpo4cendE,(_ZN40_INTERNAL_aaaa0385_4_k_cu_6ef30019_204764cuda3std6ranges3__45__cpo4swapE - _ZN40_INTERNAL_aaaa0385_4_k_cu_6ef30019_204764cuda3std3__45__cpo4cendE)
_ZN40_INTERNAL_aaaa0385_4_k_cu_6ef30019_204764cuda3std3__45__cpo4cendE:
	.zero		1
	.type		_ZN40_INTERNAL_aaaa0385_4_k_cu_6ef30019_204764cuda3std6ranges3__45__cpo4swapE,@object
	.size		_ZN40_INTERNAL_aaaa0385_4_k_cu_6ef30019_204764cuda3std6ranges3__45__cpo4swapE,(.L_10 - _ZN40_INTERNAL_aaaa0385_4_k_cu_6ef30019_204764cuda3std6ranges3__45__cpo4swapE)
_ZN40_INTERNAL_aaaa0385_4_k_cu_6ef30019_204764cuda3std6ranges3__45__cpo4swapE:
	.zero		1
.L_10:


//--------------------- .nv.constant0._ZN7cutlass13device_kernelINS_4gemm6kernel13GemmUniversalIN4cute5tupleIJiiiiEEENS1_10collective13CollectiveMmaINS1_35MainloopSm100TmaUmmaWarpSpecializedILi6ELi2ELi4ENS5_IJNS4_1CILi1EEESB_SB_EEEEENS5_IJNSA_ILi128EEESE_SE_EEENS_12float_e5m2_tENS5_IJlSB_lEEENS_12float_e4m3_tESH_NS4_8TiledMMAINS4_8MMA_AtomIJNS4_10MMA_TraitsINS4_19SM100_MMA_F8F6F4_SSEJSG_SI_fSE_SE_NS4_17integral_constantINS4_4UMMA5MajorELSP_0EEESQ_NSN_INSO_7ScaleInELSR_0EEESS_EEEEEENS4_6LayoutISC_NS5_IJNSA_ILi0EEESW_SW_EEEEENS5_IJNS4_10UnderscoreESZ_SZ_EEEEENS4_13SM90_TMA_LOADENS4_14ComposedLayoutINS4_7SwizzleILi3ELi4ELi3EEENS4_18smem_ptr_flag_bitsILi8EEENSV_INS5_IJNSA_ILi8EEESE_EEENS5_IJSE_SB_EEEEEEEvNS4_8identityES12_S1C_vS1D_EENS_8epilogue10collective18CollectiveEpilogueINS1F_23Sm100TmaWarpSpecializedILi2ELi2ELi64ELb0ELb0EEEJSF_NS5_IJNSV_ISE_SB_EENSV_INSA_ILi64EEESB_EEEEESG_SH_SG_SH_NS1F_6fusion15FusionCallbacksIS1J_NS1O_17LinearCombinationISG_fSG_fLNS_15FloatRoundStyleE2EEESF_S1N_JEEENS4_5SM1004TMEM4LOAD26SM100_TMEM_LOAD_32dp32b64xES12_NS13_INS14_ILi2ELi4ELi3EEES17_NSV_INS5_IJS18_S1L_EEENS5_IJS1L_SB_EEEEEEENS4_39AutoVectorizingCopyWithAssumedAlignmentILi128EEENS4_14SM90_TMA_STOREES22_S24_S24_EEEvvEEEEvNT_6ParamsE --------------------------
	.section	.nv.constant0._ZN7cutlass13device_kernelINS_4gemm6kernel13GemmUniversalIN4cute5tupleIJiiiiEEENS1_10collective13CollectiveMmaINS1_35MainloopSm100TmaUmmaWarpSpecializedILi6ELi2ELi4ENS5_IJNS4_1CILi1EEESB_SB_EEEEENS5_IJNSA_ILi128EEESE_SE_EEENS_12float_e5m2_tENS5_IJlSB_lEEENS_12float_e4m3_tESH_NS4_8TiledMMAINS4_8MMA_AtomIJNS4_10MMA_TraitsINS4_19SM100_MMA_F8F6F4_SSEJSG_SI_fSE_SE_NS4_17integral_constantINS4_4UMMA5MajorELSP_0EEESQ_NSN_INSO_7ScaleInELSR_0EEESS_EEEEEENS4_6LayoutISC_NS5_IJNSA_ILi0EEESW_SW_EEEEENS5_IJNS4_10UnderscoreESZ_SZ_EEEEENS4_13SM90_TMA_LOADENS4_14ComposedLayoutINS4_7SwizzleILi3ELi4ELi3EEENS4_18smem_ptr_flag_bitsILi8EEENSV_INS5_IJNSA_ILi8EEESE_EEENS5_IJSE_SB_EEEEEEEvNS4_8identityES12_S1C_vS1D_EENS_8epilogue10collective18CollectiveEpilogueINS1F_23Sm100TmaWarpSpecializedILi2ELi2ELi64ELb0ELb0EEEJSF_NS5_IJNSV_ISE_SB_EENSV_INSA_ILi64EEESB_EEEEESG_SH_SG_SH_NS1F_6fusion15FusionCallbacksIS1J_NS1O_17LinearCombinationISG_fSG_fLNS_15FloatRoundStyleE2EEESF_S1N_JEEENS4_5SM1004TMEM4LOAD26SM100_TMEM_LOAD_32dp32b64xES12_NS13_INS14_ILi2ELi4ELi3EEES17_NSV_INS5_IJS18_S1L_EEENS5_IJS1L_SB_EEEEEEENS4_39AutoVectorizingCopyWithAssumedAlignmentILi128EEENS4_14SM90_TMA_STOREES22_S24_S24_EEEvvEEEEvNT_6ParamsE,"a",@progbits
	.sectionflags	@""
	.align	4
.nv.constant0._ZN7cutlass13device_kernelINS_4gemm6kernel13GemmUniversalIN4cute5tupleIJiiiiEEENS1_10collective13CollectiveMmaINS1_35MainloopSm100TmaUmmaWarpSpecializedILi6ELi2ELi4ENS5_IJNS4_1CILi1EEESB_SB_EEEEENS5_IJNSA_ILi128EEESE_SE_EEENS_12float_e5m2_tENS5_IJlSB_lEEENS_12float_e4m3_tESH_NS4_8TiledMMAINS4_8MMA_AtomIJNS4_10MMA_TraitsINS4_19SM100_MMA_F8F6F4_SSEJSG_SI_fSE_SE_NS4_17integral_constantINS4_4UMMA5MajorELSP_0EEESQ_NSN_INSO_7ScaleInELSR_0EEESS_EEEEEENS4_6LayoutISC_NS5_IJNSA_ILi0EEESW_SW_EEEEENS5_IJNS4_10UnderscoreESZ_SZ_EEEEENS4_13SM90_TMA_LOADENS4_14ComposedLayoutINS4_7SwizzleILi3ELi4ELi3EEENS4_18smem_ptr_flag_bitsILi8EEENSV_INS5_IJNSA_ILi8EEESE_EEENS5_IJSE_SB_EEEEEEEvNS4_8identityES12_S1C_vS1D_EENS_8epilogue10collective18CollectiveEpilogueINS1F_23Sm100TmaWarpSpecializedILi2ELi2ELi64ELb0ELb0EEEJSF_NS5_IJNSV_ISE_SB_EENSV_INSA_ILi64EEESB_EEEEESG_SH_SG_SH_NS1F_6fusion15FusionCallbacksIS1J_NS1O_17LinearCombinationISG_fSG_fLNS_15FloatRoundStyleE2EEESF_S1N_JEEENS4_5SM1004TMEM4LOAD26SM100_TMEM_LOAD_32dp32b64xES12_NS13_INS14_ILi2ELi4ELi3EEES17_NSV_INS5_IJS18_S1L_EEENS5_IJS1L_SB_EEEEEEENS4_39AutoVectorizingCopyWithAssumedAlignmentILi128EEENS4_14SM90_TMA_STOREES22_S24_S24_EEEvvEEEEvNT_6ParamsE:
	.zero		2944


//--------------------- SYMBOLS --------------------------

	.type		.nv.reservedSmem.offset0,@object
	.size		.nv.reservedSmem.offset0,0x4
	.type		.nv.reservedSmem.cap,@object
	.size		.nv.reservedSmem.cap,0x4
	.type		__assertfail,@function
